// auto-generated by cutlass_sweep.conv — config: {"arch": "sm_100", "cluster_m": 2, "cluster_n": 1, "conv_kind": "wgrad", "dtype": "e4m3", "ndim": 3, "tile_k": 64, "tile_m": 64, "tile_n": 128}
#include "cutlass/cutlass.h"
#include "cute/tensor.hpp"
#include "cutlass/kernel_hardware_info.hpp"
#include "cutlass/conv/convolution.h"
#include "cutlass/conv/dispatch_policy.hpp"
#include "cutlass/conv/collective/collective_builder.hpp"
#include "cutlass/conv/kernel/conv_universal.hpp"
#include "cutlass/conv/device/conv_universal_adapter.hpp"
#include "cutlass/epilogue/collective/collective_builder.hpp"

using namespace cute;
using Elem = cutlass::float_e4m3_t;
using Acc  = float;
using LayoutAB = cutlass::layout::TensorNDHWC;
using LayoutC  = cutlass::layout::TensorKCSRT;
constexpr auto ConvOp = cutlass::conv::Operator::kWgrad;
using TileShape    = Shape<_64, Shape<_128>, Shape<_64>>;
using ClusterShape = Shape<_2, _1, _1>;

using CollectiveEpilogue = typename cutlass::epilogue::collective::CollectiveBuilder<
    cutlass::arch::Sm100, cutlass::arch::OpClassTensorOp,
    TileShape, ClusterShape,
    cutlass::epilogue::collective::EpilogueTileAuto,
    Acc, Acc,
    Elem, LayoutC, 128 / cutlass::sizeof_bits<Elem>::value,
    Elem, LayoutC, 128 / cutlass::sizeof_bits<Elem>::value,
    cutlass::epilogue::collective::EpilogueScheduleAuto
  >::CollectiveOp;

using CollectiveMainloop = typename cutlass::conv::collective::CollectiveBuilder<
    cutlass::arch::Sm100, cutlass::arch::OpClassTensorOp, ConvOp,
    Elem, LayoutAB, 128 / cutlass::sizeof_bits<Elem>::value,
    Elem, LayoutAB, 128 / cutlass::sizeof_bits<Elem>::value,
    Acc,
    TileShape, ClusterShape,
    cutlass::conv::collective::StageCountAutoCarveout<
        static_cast<int>(sizeof(typename CollectiveEpilogue::SharedStorage))>,
    cutlass::conv::collective::KernelScheduleAuto
  >::CollectiveOp;

using ProblemShape = cutlass::conv::ConvProblemShape<
    ConvOp, CollectiveMainloop::DispatchPolicy::NumSpatialDimensions>;
using ConvKernel = cutlass::conv::kernel::ConvUniversal<
    ProblemShape, CollectiveMainloop, CollectiveEpilogue>;
using Conv = cutlass::conv::device::ConvUniversalAdapter<ConvKernel>;

auto* _anchor = &cutlass::device_kernel<ConvKernel>;


// ===== COMPILED SASS (sm_100a) =====

	.target	sm_100a

	.elftype	@"ET_EXEC"


//--------------------- .note.nv.tkinfo           --------------------------
	.section	.note.nv.tkinfo,"",@"SHT_NOTE"
	.sectionflags	@"SHF_NOTE_NV_TKINFO"
	.tkinfo
        /*0018*/ 	.word	0x00000002
        /*0030*/ 	.string	""
        /*0030*/ 	.string	"ptxas"
        /*0030*/ 	.string	"Cuda compilation tools, release 13.0, V13.0.88"
        /*0030*/ 	.string	"Build cuda_13.0.r13.0/compiler.36424714_0"
        /*0030*/ 	.string	"-arch sm_100a -m 64 "



//--------------------- .note.nv.cuinfo           --------------------------
	.section	.note.nv.cuinfo,"",@"SHT_NOTE"
	.sectionflags	@"SHF_NOTE_NV_CUINFO"
        /*0018*/ 	.short	0x0002
        /*001a*/ 	.short	0x0064
        /*001c*/ 	.short	0x0082
	.zero		2


//--------------------- .nv.info                  --------------------------
	.section	.nv.info,"",@"SHT_CUDA_INFO"
	.align	4


	//----- nvinfo : EIATTR_REGCOUNT
	.align		4
        /*0000*/ 	.byte	0x04, 0x2f
        /*0002*/ 	.short	(.L_19 - .L_18)
	.align		4
.L_18:
        /*0004*/ 	.word	index@(_ZN7cutlass13device_kernelINS_4conv6kernel13ConvUniversalINS1_16ConvProblemShapeILNS1_8OperatorE2ELi3EEENS1_10collective14CollectiveConvINS1_47MainloopSm100TmaUmmaWarpSpecializedImplicitGemmILS5_2ELi17ELi3ELi1ELi2EN4cute5tupleIJNSA_1CILi2EEENSC_ILi1EEESE_EEEEENSB_IJNSC_ILi64EEENSB_IJNSC_ILi128EEEEEENSB_IJSH_EEEEEENS_12float_e4m3_tESM_NSA_8TiledMMAINSA_8MMA_AtomIJNSA_10MMA_TraitsINSA_19SM100_MMA_F8F6F4_SSEJSM_SM_fSH_SI_NSA_17integral_constantINSA_4UMMA5MajorELST_1EEESU_NSR_INSS_7ScaleInELSV_0EEESW_EEEEEENSA_6LayoutINSB_IJSE_SE_SE_EEENSB_IJNSC_ILi0EEES11_S11_EEEEENSB_IJNSA_10UnderscoreES14_S14_EEEEENS7_6detail27Sm100ImplicitGemmTileTraitsINSA_13SM90_TMA_LOADENSA_14ComposedLayoutINSA_7SwizzleILi2ELi4ELi3EEENSA_18smem_ptr_flag_bitsILi8EEENSZ_INSB_IJSH_NSC_ILi8EEEEEENSB_IJSE_SH_EEEEEEEvEENS18_INSA_30SM90_TMA_LOAD_IM2COL_MULTICASTENS1A_INS1B_ILi3ELi4ELi3EEES1E_NSZ_INSB_IJSI_S1F_EEENSB_IJSE_SI_EEEEEEEvEEEENS_8epilogue10collective18CollectiveEpilogueINS1T_23Sm100TmaWarpSpecializedILi2ELi2ELi32ELb0ELb0EEEJSL_NSB_IJNSZ_ISH_SE_EES1Y_EEESM_NSB_IJlNSB_IJSE_lllEEES11_EEESM_S21_NS1T_6fusion15FusionCallbacksIS1X_NS22_17LinearCombinationISM_fSM_fLNS_15FloatRoundStyleE2EEESL_S1Z_JEEENSA_5SM1004TMEM4LOAD26SM100_TMEM_LOAD_16dp32b32xES19_NS1A_IS1C_S1E_NSZ_INSB_IJS1F_SH_EEENSB_IJSH_SE_EEEEEEENSA_39AutoVectorizingCopyWithAssumedAlignmentILi128EEENSA_14SM90_TMA_STOREES2F_S2H_S2H_EEEvvEEEEvNT_6ParamsE)
        /*0008*/ 	.word	0x00000079


	//----- nvinfo : EIATTR_FRAME_SIZE
	.align		4
.L_19:
        /*000c*/ 	.byte	0x04, 0x11
        /*000e*/ 	.short	(.L_21 - .L_20)
	.align		4
.L_20:
        /*0010*/ 	.word	index@($__internal_2_$__cuda_sm10x_tcgen05_guardrail_trap_unallocated_columns_being_dealloced)
        /*0014*/ 	.word	0x00000008


	//----- nvinfo : EIATTR_FRAME_SIZE
	.align		4
.L_21:
        /*0018*/ 	.byte	0x04, 0x11
        /*001a*/ 	.short	(.L_23 - .L_22)
	.align		4
.L_22:
        /*001c*/ 	.word	index@($__internal_1_$__cuda_sm10x_tcgen05_guardrail_trap_phase_invalid_during_alloc)
        /*0020*/ 	.word	0x00000008


	//----- nvinfo : EIATTR_FRAME_SIZE
	.align		4
.L_23:
        /*0024*/ 	.byte	0x04, 0x11
        /*0026*/ 	.short	(.L_25 - .L_24)
	.align		4
.L_24:
        /*0028*/ 	.word	index@($__internal_0_$__cuda_sm10x_tcgen05_guardrail_trap_col_being_dealloced_not_returned_by_alloc)
        /*002c*/ 	.word	0x00000008


	//----- nvinfo : EIATTR_FRAME_SIZE
	.align		4
.L_25:
        /*0030*/ 	.byte	0x04, 0x11
        /*0032*/ 	.short	(.L_27 - .L_26)
	.align		4
.L_26:
        /*0034*/ 	.word	index@(_ZN7cutlass13device_kernelINS_4conv6kernel13ConvUniversalINS1_16ConvProblemShapeILNS1_8OperatorE2ELi3EEENS1_10collective14CollectiveConvINS1_47MainloopSm100TmaUmmaWarpSpecializedImplicitGemmILS5_2ELi17ELi3ELi1ELi2EN4cute5tupleIJNSA_1CILi2EEENSC_ILi1EEESE_EEEEENSB_IJNSC_ILi64EEENSB_IJNSC_ILi128EEEEEENSB_IJSH_EEEEEENS_12float_e4m3_tESM_NSA_8TiledMMAINSA_8MMA_AtomIJNSA_10MMA_TraitsINSA_19SM100_MMA_F8F6F4_SSEJSM_SM_fSH_SI_NSA_17integral_constantINSA_4UMMA5MajorELST_1EEESU_NSR_INSS_7ScaleInELSV_0EEESW_EEEEEENSA_6LayoutINSB_IJSE_SE_SE_EEENSB_IJNSC_ILi0EEES11_S11_EEEEENSB_IJNSA_10UnderscoreES14_S14_EEEEENS7_6detail27Sm100ImplicitGemmTileTraitsINSA_13SM90_TMA_LOADENSA_14ComposedLayoutINSA_7SwizzleILi2ELi4ELi3EEENSA_18smem_ptr_flag_bitsILi8EEENSZ_INSB_IJSH_NSC_ILi8EEEEEENSB_IJSE_SH_EEEEEEEvEENS18_INSA_30SM90_TMA_LOAD_IM2COL_MULTICASTENS1A_INS1B_ILi3ELi4ELi3EEES1E_NSZ_INSB_IJSI_S1F_EEENSB_IJSE_SI_EEEEEEEvEEEENS_8epilogue10collective18CollectiveEpilogueINS1T_23Sm100TmaWarpSpecializedILi2ELi2ELi32ELb0ELb0EEEJSL_NSB_IJNSZ_ISH_SE_EES1Y_EEESM_NSB_IJlNSB_IJSE_lllEEES11_EEESM_S21_NS1T_6fusion15FusionCallbacksIS1X_NS22_17LinearCombinationISM_fSM_fLNS_15FloatRoundStyleE2EEESL_S1Z_JEEENSA_5SM1004TMEM4LOAD26SM100_TMEM_LOAD_16dp32b32xES19_NS1A_IS1C_S1E_NSZ_INSB_IJS1F_SH_EEENSB_IJSH_SE_EEEEEEENSA_39AutoVectorizingCopyWithAssumedAlignmentILi128EEENSA_14SM90_TMA_STOREES2F_S2H_S2H_EEEvvEEEEvNT_6ParamsE)
        /*0038*/ 	.word	0x00000008


	//----- nvinfo : EIATTR_MIN_STACK_SIZE
	.align		4
.L_27:
        /*003c*/ 	.byte	0x04, 0x12
        /*003e*/ 	.short	(.L_29 - .L_28)
	.align		4
.L_28:
        /*0040*/ 	.word	index@(_ZN7cutlass13device_kernelINS_4conv6kernel13ConvUniversalINS1_16ConvProblemShapeILNS1_8OperatorE2ELi3EEENS1_10collective14CollectiveConvINS1_47MainloopSm100TmaUmmaWarpSpecializedImplicitGemmILS5_2ELi17ELi3ELi1ELi2EN4cute5tupleIJNSA_1CILi2EEENSC_ILi1EEESE_EEEEENSB_IJNSC_ILi64EEENSB_IJNSC_ILi128EEEEEENSB_IJSH_EEEEEENS_12float_e4m3_tESM_NSA_8TiledMMAINSA_8MMA_AtomIJNSA_10MMA_TraitsINSA_19SM100_MMA_F8F6F4_SSEJSM_SM_fSH_SI_NSA_17integral_constantINSA_4UMMA5MajorELST_1EEESU_NSR_INSS_7ScaleInELSV_0EEESW_EEEEEENSA_6LayoutINSB_IJSE_SE_SE_EEENSB_IJNSC_ILi0EEES11_S11_EEEEENSB_IJNSA_10UnderscoreES14_S14_EEEEENS7_6detail27Sm100ImplicitGemmTileTraitsINSA_13SM90_TMA_LOADENSA_14ComposedLayoutINSA_7SwizzleILi2ELi4ELi3EEENSA_18smem_ptr_flag_bitsILi8EEENSZ_INSB_IJSH_NSC_ILi8EEEEEENSB_IJSE_SH_EEEEEEEvEENS18_INSA_30SM90_TMA_LOAD_IM2COL_MULTICASTENS1A_INS1B_ILi3ELi4ELi3EEES1E_NSZ_INSB_IJSI_S1F_EEENSB_IJSE_SI_EEEEEEEvEEEENS_8epilogue10collective18CollectiveEpilogueINS1T_23Sm100TmaWarpSpecializedILi2ELi2ELi32ELb0ELb0EEEJSL_NSB_IJNSZ_ISH_SE_EES1Y_EEESM_NSB_IJlNSB_IJSE_lllEEES11_EEESM_S21_NS1T_6fusion15FusionCallbacksIS1X_NS22_17LinearCombinationISM_fSM_fLNS_15FloatRoundStyleE2EEESL_S1Z_JEEENSA_5SM1004TMEM4LOAD26SM100_TMEM_LOAD_16dp32b32xES19_NS1A_IS1C_S1E_NSZ_INSB_IJS1F_SH_EEENSB_IJSH_SE_EEEEEEENSA_39AutoVectorizingCopyWithAssumedAlignmentILi128EEENSA_14SM90_TMA_STOREES2F_S2H_S2H_EEEvvEEEEvNT_6ParamsE)
        /*0044*/ 	.word	0x00000008
.L_29:


//--------------------- .nv.compat                --------------------------
	.section	.nv.compat,"",@"SHT_CUDA_COMPAT_INFO"
	.align	4
        /*0000*/ 	.byte	0x02, 0x09, 0x01, 0x00, 0x02, 0x02, 0x02, 0x00, 0x02, 0x05, 0x05, 0x00, 0x03, 0x07, 0x01, 0x01
        /*0010*/ 	.byte	0x02, 0x03, 0x01, 0x00, 0x02, 0x06, 0x01, 0x00, 0x04, 0x0b, 0x08, 0x00, 0x09, 0x00, 0x00, 0x00
        /*0020*/ 	.byte	0x00, 0x00, 0x00, 0x00


//--------------------- .nv.info._ZN7cutlass13device_kernelINS_4conv6kernel13ConvUniversalINS1_16ConvProblemShapeILNS1_8OperatorE2ELi3EEENS1_10collective14CollectiveConvINS1_47MainloopSm100TmaUmmaWarpSpecializedImplicitGemmILS5_2ELi17ELi3ELi1ELi2EN4cute5tupleIJNSA_1CILi2EEENSC_ILi1EEESE_EEEEENSB_IJNSC_ILi64EEENSB_IJNSC_ILi128EEEEEENSB_IJSH_EEEEEENS_12float_e4m3_tESM_NSA_8TiledMMAINSA_8MMA_AtomIJNSA_10MMA_TraitsINSA_19SM100_MMA_F8F6F4_SSEJSM_SM_fSH_SI_NSA_17integral_constantINSA_4UMMA5MajorELST_1EEESU_NSR_INSS_7ScaleInELSV_0EEESW_EEEEEENSA_6LayoutINSB_IJSE_SE_SE_EEENSB_IJNSC_ILi0EEES11_S11_EEEEENSB_IJNSA_10UnderscoreES14_S14_EEEEENS7_6detail27Sm100ImplicitGemmTileTraitsINSA_13SM90_TMA_LOADENSA_14ComposedLayoutINSA_7SwizzleILi2ELi4ELi3EEENSA_18smem_ptr_flag_bitsILi8EEENSZ_INSB_IJSH_NSC_ILi8EEEEEENSB_IJSE_SH_EEEEEEEvEENS18_INSA_30SM90_TMA_LOAD_IM2COL_MULTICASTENS1A_INS1B_ILi3ELi4ELi3EEES1E_NSZ_INSB_IJSI_S1F_EEENSB_IJSE_SI_EEEEEEEvEEEENS_8epilogue10collective18CollectiveEpilogueINS1T_23Sm100TmaWarpSpecializedILi2ELi2ELi32ELb0ELb0EEEJSL_NSB_IJNSZ_ISH_SE_EES1Y_EEESM_NSB_IJlNSB_IJSE_lllEEES11_EEESM_S21_NS1T_6fusion15FusionCallbacksIS1X_NS22_17LinearCombinationISM_fSM_fLNS_15FloatRoundStyleE2EEESL_S1Z_JEEENSA_5SM1004TMEM4LOAD26SM100_TMEM_LOAD_16dp32b32xES19_NS1A_IS1C_S1E_NSZ_INSB_IJS1F_SH_EEENSB_IJSH_SE_EEEEEEENSA_39AutoVectorizingCopyWithAssumedAlignmentILi128EEENSA_14SM90_TMA_STOREES2F_S2H_S2H_EEEvvEEEEvNT_6ParamsE --------------------------
	.section	.nv.info._ZN7cutlass13device_kernelINS_4conv6kernel13ConvUniversalINS1_16ConvProblemShapeILNS1_8OperatorE2ELi3EEENS1_10collective14CollectiveConvINS1_47MainloopSm100TmaUmmaWarpSpecializedImplicitGemmILS5_2ELi17ELi3ELi1ELi2EN4cute5tupleIJNSA_1CILi2EEENSC_ILi1EEESE_EEEEENSB_IJNSC_ILi64EEENSB_IJNSC_ILi128EEEEEENSB_IJSH_EEEEEENS_12float_e4m3_tESM_NSA_8TiledMMAINSA_8MMA_AtomIJNSA_10MMA_TraitsINSA_19SM100_MMA_F8F6F4_SSEJSM_SM_fSH_SI_NSA_17integral_constantINSA_4UMMA5MajorELST_1EEESU_NSR_INSS_7ScaleInELSV_0EEESW_EEEEEENSA_6LayoutINSB_IJSE_SE_SE_EEENSB_IJNSC_ILi0EEES11_S11_EEEEENSB_IJNSA_10UnderscoreES14_S14_EEEEENS7_6detail27Sm100ImplicitGemmTileTraitsINSA_13SM90_TMA_LOADENSA_14ComposedLayoutINSA_7SwizzleILi2ELi4ELi3EEENSA_18smem_ptr_flag_bitsILi8EEENSZ_INSB_IJSH_NSC_ILi8EEEEEENSB_IJSE_SH_EEEEEEEvEENS18_INSA_30SM90_TMA_LOAD_IM2COL_MULTICASTENS1A_INS1B_ILi3ELi4ELi3EEES1E_NSZ_INSB_IJSI_S1F_EEENSB_IJSE_SI_EEEEEEEvEEEENS_8epilogue10collective18CollectiveEpilogueINS1T_23Sm100TmaWarpSpecializedILi2ELi2ELi32ELb0ELb0EEEJSL_NSB_IJNSZ_ISH_SE_EES1Y_EEESM_NSB_IJlNSB_IJSE_lllEEES11_EEESM_S21_NS1T_6fusion15FusionCallbacksIS1X_NS22_17LinearCombinationISM_fSM_fLNS_15FloatRoundStyleE2EEESL_S1Z_JEEENSA_5SM1004TMEM4LOAD26SM100_TMEM_LOAD_16dp32b32xES19_NS1A_IS1C_S1E_NSZ_INSB_IJS1F_SH_EEENSB_IJSH_SE_EEEEEEENSA_39AutoVectorizingCopyWithAssumedAlignmentILi128EEENSA_14SM90_TMA_STOREES2F_S2H_S2H_EEEvvEEEEvNT_6ParamsE,"",@"SHT_CUDA_INFO"
	.sectionflags	@""
	.align	4


	//----- nvinfo : EIATTR_CUDA_API_VERSION
	.align		4
        /*0000*/ 	.byte	0x04, 0x37
        /*0002*/ 	.short	(.L_31 - .L_30)
.L_30:
        /*0004*/ 	.word	0x00000082


	//----- nvinfo : EIATTR_KPARAM_INFO
	.align		4
.L_31:
        /*0008*/ 	.byte	0x04, 0x17
        /*000a*/ 	.short	(.L_33 - .L_32)
.L_32:
        /*000c*/ 	.word	0x00000000
        /*0010*/ 	.short	0x0000
        /*0012*/ 	.short	0x0000
        /*0014*/ 	.byte	0x00, 0xf0, 0x01, 0x24


	//----- nvinfo : EIATTR_AT_ENTRY_FRAGMENTS
	.align		4
.L_33:
        /*0018*/ 	.byte	0x04, 0x4f
        /*001a*/ 	.short	(.L_35 - .L_34)


	//   ....[0]....
.L_34:
        /*001c*/ 	.word	0x00000006


	//----- nvinfo : EIATTR_RESERVED_SMEM_USED
	.align		4
.L_35:
        /*0020*/ 	.byte	0x01, 0x41
	.zero		2


	//----- nvinfo : EIATTR_SPARSE_MMA_MASK
	.align		4
        /*0024*/ 	.byte	0x03, 0x50
        /*0026*/ 	.short	0x0000


	//----- nvinfo : EIATTR_TCGEN05_1CTA_USED
	.align		4
        /*0028*/ 	.byte	0x01, 0x51
	.zero		2


	//----- nvinfo : EIATTR_MAXREG_COUNT
	.align		4
        /*002c*/ 	.byte	0x03, 0x1b
        /*002e*/ 	.short	0x00ff


	//----- nvinfo : EIATTR_NUM_BARRIERS
	.align		4
        /*0030*/ 	.byte	0x02, 0x4c
        /*0032*/ 	.byte	0x07
	.zero		1


	//----- nvinfo : EIATTR_EXTERNS
	.align		4
        /*0034*/ 	.byte	0x04, 0x0f
        /*0036*/ 	.short	(.L_37 - .L_36)


	//   ....[0]....
	.align		4
.L_36:
        /*0038*/ 	.word	index@(__assertfail)


	//----- nvinfo : EIATTR_MERCURY_ISA_VERSION
	.align		4
.L_37:
        /*003c*/ 	.byte	0x03, 0x5f
        /*003e*/ 	.short	0x0101


	//----- nvinfo : EIATTR_INT_WARP_WIDE_INSTR_OFFSETS
	.align		4
        /*0040*/ 	.byte	0x04, 0x31
        /*0042*/ 	.short	(.L_39 - .L_38)


	//   ....[0]....
.L_38:
        /*0044*/ 	.word	0x00004750


	//   ....[1]....
        /*0048*/ 	.word	0x00004770


	//   ....[2]....
        /*004c*/ 	.word	0x000047a0


	//   ....[3]....
        /*0050*/ 	.word	0x000053f0


	//   ....[4]....
        /*0054*/ 	.word	0x000056b0


	//   ....[5]....
        /*0058*/ 	.word	0x000056d0


	//   ....[6]....
        /*005c*/ 	.word	0x000058f0


	//   ....[7]....
        /*0060*/ 	.word	0x00005900


	//   ....[8]....
        /*0064*/ 	.word	0x000067a0


	//----- nvinfo : EIATTR_COOP_GROUP_MASK_REGIDS
	.align		4
.L_39:
        /*0068*/ 	.byte	0x04, 0x29
        /*006a*/ 	.short	(.L_41 - .L_40)


	//   ....[0]....
.L_40:
        /*006c*/ 	.word	0xffffffff


	//   ....[1]....
        /*0070*/ 	.word	0xffffffff


	//   ....[2]....
        /*0074*/ 	.word	0xffffffff


	//   ....[3]....
        /*0078*/ 	.word	0xffffffff


	//   ....[4]....
        /*007c*/ 	.word	0xffffffff


	//   ....[5]....
        /*0080*/ 	.word	0xffffffff


	//   ....[6]....
        /*0084*/ 	.word	0xffffffff


	//   ....[7]....
        /*0088*/ 	.word	0xffffffff


	//   ....[8]....
        /*008c*/ 	.word	0xffffffff


	//   ....[9]....
        /*0090*/ 	.word	0xffffffff


	//   ....[10]....
        /*0094*/ 	.word	0xffffffff


	//   ....[11]....
        /*0098*/ 	.word	0xffffffff


	//   ....[12]....
        /*009c*/ 	.word	0xffffffff


	//----- nvinfo : EIATTR_COOP_GROUP_INSTR_OFFSETS
	.align		4
.L_41:
        /*00a0*/ 	.byte	0x04, 0x28
        /*00a2*/ 	.short	(.L_43 - .L_42)


	//   ....[0]....
.L_42:
        /*00a4*/ 	.word	0x000000a0


	//   ....[1]....
        /*00a8*/ 	.word	0x000004e0


	//   ....[2]....
        /*00ac*/ 	.word	0x00000840


	//   ....[3]....
        /*00b0*/ 	.word	0x000009a0


	//   ....[4]....
        /*00b4*/ 	.word	0x00000aa0


	//   ....[5]....
        /*00b8*/ 	.word	0x00000bf0


	//   ....[6]....
        /*00bc*/ 	.word	0x00000df0


	//   ....[7]....
        /*00c0*/ 	.word	0x00002970


	//   ....[8]....
        /*00c4*/ 	.word	0x00003b90


	//   ....[9]....
        /*00c8*/ 	.word	0x00003da0


	//   ....[10]....
        /*00cc*/ 	.word	0x00003dd0


	//   ....[11]....
        /*00d0*/ 	.word	0x00004630


	//   ....[12]....
        /*00d4*/ 	.word	0x00004870


	//----- nvinfo : EIATTR_VRC_CTA_INIT_COUNT
	.align		4
.L_43:
        /*00d8*/ 	.byte	0x02, 0x4a
        /*00da*/ 	.byte	0x80
	.zero		1


	//----- nvinfo : EIATTR_SYSCALL_OFFSETS
	.align		4
        /*00dc*/ 	.byte	0x04, 0x46
        /*00de*/ 	.short	(.L_45 - .L_44)


	//   ....[0]....
.L_44:
        /*00e0*/ 	.word	0x00006a30


	//   ....[1]....
        /*00e4*/ 	.word	0x00006b70


	//   ....[2]....
        /*00e8*/ 	.word	0x00007320


	//   ....[3]....
        /*00ec*/ 	.word	0x000080c0


	//----- nvinfo : EIATTR_MBARRIER_INSTR_OFFSETS
	.align		4
.L_45:
        /*00f0*/ 	.byte	0x04, 0x39
        /*00f2*/ 	.short	(.L_47 - .L_46)


	//   ....[0]....
.L_46:
        /*00f4*/ 	.word	0x00000600
        /*00f8*/ 	.word	0x000000ff
        /*00fc*/ 	.word	0x00000000
        /*0100*/ 	.short	0x0100
        /*0102*/ 	.byte	0x07
	.zero		1


	//   ....[1]....
        /*0104*/ 	.word	0x00000610
        /*0108*/ 	.word	0x000000ff
        /*010c*/ 	.word	0x00000088
        /*0110*/ 	.short	0x0100
        /*0112*/ 	.byte	0x07
	.zero		1


	//   ....[2]....
        /*0114*/ 	.word	0x00000620
        /*0118*/ 	.word	0x000000ff
        /*011c*/ 	.word	0x00000008
        /*0120*/ 	.short	0x0100
        /*0122*/ 	.byte	0x07
	.zero		1


	//   ....[3]....
        /*0124*/ 	.word	0x00000630
        /*0128*/ 	.word	0x000000ff
        /*012c*/ 	.word	0x00000090
        /*0130*/ 	.short	0x0100
        /*0132*/ 	.byte	0x07
	.zero		1


	//   ....[4]....
        /*0134*/ 	.word	0x00000640
        /*0138*/ 	.word	0x000000ff
        /*013c*/ 	.word	0x00000010
        /*0140*/ 	.short	0x0100
        /*0142*/ 	.byte	0x07
	.zero		1


	//   ....[5]....
        /*0144*/ 	.word	0x00000650
        /*0148*/ 	.word	0x000000ff
        /*014c*/ 	.word	0x00000098
        /*0150*/ 	.short	0x0100
        /*0152*/ 	.byte	0x07
	.zero		1


	//   ....[6]....
        /*0154*/ 	.word	0x00000660
        /*0158*/ 	.word	0x000000ff
        /*015c*/ 	.word	0x00000018
        /*0160*/ 	.short	0x0100
        /*0162*/ 	.byte	0x07
	.zero		1


	//   ....[7]....
        /*0164*/ 	.word	0x00000670
        /*0168*/ 	.word	0x000000ff
        /*016c*/ 	.word	0x000000a0
        /*0170*/ 	.short	0x0100
        /*0172*/ 	.byte	0x07
	.zero		1


	//   ....[8]....
        /*0174*/ 	.word	0x00000680
        /*0178*/ 	.word	0x000000ff
        /*017c*/ 	.word	0x00000020
        /*0180*/ 	.short	0x0100
        /*0182*/ 	.byte	0x07
	.zero		1


	//   ....[9]....
        /*0184*/ 	.word	0x00000690
        /*0188*/ 	.word	0x000000ff
        /*018c*/ 	.word	0x000000a8
        /*0190*/ 	.short	0x0100
        /*0192*/ 	.byte	0x07
	.zero		1


	//   ....[10]....
        /*0194*/ 	.word	0x000006a0
        /*0198*/ 	.word	0x000000ff
        /*019c*/ 	.word	0x00000028
        /*01a0*/ 	.short	0x0100
        /*01a2*/ 	.byte	0x07
	.zero		1


	//   ....[11]....
        /*01a4*/ 	.word	0x000006b0
        /*01a8*/ 	.word	0x000000ff
        /*01ac*/ 	.word	0x000000b0
        /*01b0*/ 	.short	0x0100
        /*01b2*/ 	.byte	0x07
	.zero		1


	//   ....[12]....
        /*01b4*/ 	.word	0x000006c0
        /*01b8*/ 	.word	0x000000ff
        /*01bc*/ 	.word	0x00000030
        /*01c0*/ 	.short	0x0100
        /*01c2*/ 	.byte	0x07
	.zero		1


	//   ....[13]....
        /*01c4*/ 	.word	0x000006d0
        /*01c8*/ 	.word	0x000000ff
        /*01cc*/ 	.word	0x000000b8
        /*01d0*/ 	.short	0x0100
        /*01d2*/ 	.byte	0x07
	.zero		1


	//   ....[14]....
        /*01d4*/ 	.word	0x000006e0
        /*01d8*/ 	.word	0x000000ff
        /*01dc*/ 	.word	0x00000038
        /*01e0*/ 	.short	0x0100
        /*01e2*/ 	.byte	0x07
	.zero		1


	//   ....[15]....
        /*01e4*/ 	.word	0x000006f0
        /*01e8*/ 	.word	0x000000ff
        /*01ec*/ 	.word	0x000000c0
        /*01f0*/ 	.short	0x0100
        /*01f2*/ 	.byte	0x07
	.zero		1


	//   ....[16]....
        /*01f4*/ 	.word	0x00000700
        /*01f8*/ 	.word	0x000000ff
        /*01fc*/ 	.word	0x00000040
        /*0200*/ 	.short	0x0100
        /*0202*/ 	.byte	0x07
	.zero		1


	//   ....[17]....
        /*0204*/ 	.word	0x00000710
        /*0208*/ 	.word	0x000000ff
        /*020c*/ 	.word	0x000000c8
        /*0210*/ 	.short	0x0100
        /*0212*/ 	.byte	0x07
	.zero		1


	//   ....[18]....
        /*0214*/ 	.word	0x00000720
        /*0218*/ 	.word	0x000000ff
        /*021c*/ 	.word	0x00000048
        /*0220*/ 	.short	0x0100
        /*0222*/ 	.byte	0x07
	.zero		1


	//   ....[19]....
        /*0224*/ 	.word	0x00000730
        /*0228*/ 	.word	0x000000ff
        /*022c*/ 	.word	0x000000d0
        /*0230*/ 	.short	0x0100
        /*0232*/ 	.byte	0x07
	.zero		1


	//   ....[20]....
        /*0234*/ 	.word	0x00000740
        /*0238*/ 	.word	0x000000ff
        /*023c*/ 	.word	0x00000050
        /*0240*/ 	.short	0x0100
        /*0242*/ 	.byte	0x07
	.zero		1


	//   ....[21]....
        /*0244*/ 	.word	0x00000750
        /*0248*/ 	.word	0x000000ff
        /*024c*/ 	.word	0x000000d8
        /*0250*/ 	.short	0x0100
        /*0252*/ 	.byte	0x07
	.zero		1


	//   ....[22]....
        /*0254*/ 	.word	0x00000760
        /*0258*/ 	.word	0x000000ff
        /*025c*/ 	.word	0x00000058
        /*0260*/ 	.short	0x0100
        /*0262*/ 	.byte	0x07
	.zero		1


	//   ....[23]....
        /*0264*/ 	.word	0x00000770
        /*0268*/ 	.word	0x000000ff
        /*026c*/ 	.word	0x000000e0
        /*0270*/ 	.short	0x0100
        /*0272*/ 	.byte	0x07
	.zero		1


	//   ....[24]....
        /*0274*/ 	.word	0x00000780
        /*0278*/ 	.word	0x000000ff
        /*027c*/ 	.word	0x00000060
        /*0280*/ 	.short	0x0100
        /*0282*/ 	.byte	0x07
	.zero		1


	//   ....[25]....
        /*0284*/ 	.word	0x00000790
        /*0288*/ 	.word	0x000000ff
        /*028c*/ 	.word	0x000000e8
        /*0290*/ 	.short	0x0100
        /*0292*/ 	.byte	0x07
	.zero		1


	//   ....[26]....
        /*0294*/ 	.word	0x000007a0
        /*0298*/ 	.word	0x000000ff
        /*029c*/ 	.word	0x00000068
        /*02a0*/ 	.short	0x0100
        /*02a2*/ 	.byte	0x07
	.zero		1


	//   ....[27]....
        /*02a4*/ 	.word	0x000007b0
        /*02a8*/ 	.word	0x000000ff
        /*02ac*/ 	.word	0x000000f0
        /*02b0*/ 	.short	0x0100
        /*02b2*/ 	.byte	0x07
	.zero		1


	//   ....[28]....
        /*02b4*/ 	.word	0x000007c0
        /*02b8*/ 	.word	0x000000ff
        /*02bc*/ 	.word	0x00000070
        /*02c0*/ 	.short	0x0100
        /*02c2*/ 	.byte	0x07
	.zero		1


	//   ....[29]....
        /*02c4*/ 	.word	0x000007d0
        /*02c8*/ 	.word	0x000000ff
        /*02cc*/ 	.word	0x000000f8
        /*02d0*/ 	.short	0x0100
        /*02d2*/ 	.byte	0x07
	.zero		1


	//   ....[30]....
        /*02d4*/ 	.word	0x000007e0
        /*02d8*/ 	.word	0x000000ff
        /*02dc*/ 	.word	0x00000078
        /*02e0*/ 	.short	0x0100
        /*02e2*/ 	.byte	0x07
	.zero		1


	//   ....[31]....
        /*02e4*/ 	.word	0x000007f0
        /*02e8*/ 	.word	0x000000ff
        /*02ec*/ 	.word	0x00000100
        /*02f0*/ 	.short	0x0100
        /*02f2*/ 	.byte	0x07
	.zero		1


	//   ....[32]....
        /*02f4*/ 	.word	0x00000800
        /*02f8*/ 	.word	0x000000ff
        /*02fc*/ 	.word	0x00000080
        /*0300*/ 	.short	0x0100
        /*0302*/ 	.byte	0x07
	.zero		1


	//   ....[33]....
        /*0304*/ 	.word	0x00000810
        /*0308*/ 	.word	0x000000ff
        /*030c*/ 	.word	0x00000108
        /*0310*/ 	.short	0x0100
        /*0312*/ 	.byte	0x07
	.zero		1


	//   ....[34]....
        /*0314*/ 	.word	0x00000950
        /*0318*/ 	.word	0x000000ff
        /*031c*/ 	.word	0x00000110
        /*0320*/ 	.short	0x0100
        /*0322*/ 	.byte	0x07
	.zero		1


	//   ....[35]....
        /*0324*/ 	.word	0x00000960
        /*0328*/ 	.word	0x000000ff
        /*032c*/ 	.word	0x00000120
        /*0330*/ 	.short	0x0100
        /*0332*/ 	.byte	0x07
	.zero		1


	//   ....[36]....
        /*0334*/ 	.word	0x00000970
        /*0338*/ 	.word	0x000000ff
        /*033c*/ 	.word	0x00000118
        /*0340*/ 	.short	0x0100
        /*0342*/ 	.byte	0x07
	.zero		1


	//   ....[37]....
        /*0344*/ 	.word	0x00000980
        /*0348*/ 	.word	0x000000ff
        /*034c*/ 	.word	0x00000128
        /*0350*/ 	.short	0x0100
        /*0352*/ 	.byte	0x07
	.zero		1


	//   ....[38]....
        /*0354*/ 	.word	0x00000a70
        /*0358*/ 	.word	0x000000ff
        /*035c*/ 	.word	0x00000130
        /*0360*/ 	.short	0x0100
        /*0362*/ 	.byte	0x06
	.zero		1


	//   ....[39]....
        /*0364*/ 	.word	0x00000a80
        /*0368*/ 	.word	0x000000ff
        /*036c*/ 	.word	0x00000138
        /*0370*/ 	.short	0x0100
        /*0372*/ 	.byte	0x06
	.zero		1


	//   ....[40]....
        /*0374*/ 	.word	0x00000bc0
        /*0378*/ 	.word	0x000000ff
        /*037c*/ 	.word	0x00000140
        /*0380*/ 	.short	0x0100
        /*0382*/ 	.byte	0x06
	.zero		1


	//   ....[41]....
        /*0384*/ 	.word	0x00000bd0
        /*0388*/ 	.word	0x000000ff
        /*038c*/ 	.word	0x00000148
        /*0390*/ 	.short	0x0100
        /*0392*/ 	.byte	0x06
	.zero		1


	//   ....[42]....
        /*0394*/ 	.word	0x00000d00
        /*0398*/ 	.word	0x000000ff
        /*039c*/ 	.word	0x00000150
        /*03a0*/ 	.short	0x0100
        /*03a2*/ 	.byte	0x07
	.zero		1


	//   ....[43]....
        /*03a4*/ 	.word	0x00000d10
        /*03a8*/ 	.word	0x000000ff
        /*03ac*/ 	.word	0x00000160
        /*03b0*/ 	.short	0x0100
        /*03b2*/ 	.byte	0x07
	.zero		1


	//   ....[44]....
        /*03b4*/ 	.word	0x00000d20
        /*03b8*/ 	.word	0x000000ff
        /*03bc*/ 	.word	0x00000158
        /*03c0*/ 	.short	0x0100
        /*03c2*/ 	.byte	0x07
	.zero		1


	//   ....[45]....
        /*03c4*/ 	.word	0x00000d30
        /*03c8*/ 	.word	0x000000ff
        /*03cc*/ 	.word	0x00000168
        /*03d0*/ 	.short	0x0100
        /*03d2*/ 	.byte	0x07
	.zero		1


	//   ....[46]....
        /*03d4*/ 	.word	0x00001b30
        /*03d8*/ 	.word	0x000000ff
        /*03dc*/ 	.word	0x00000088
        /*03e0*/ 	.short	0x010a
        /*03e2*/ 	.byte	0x04
	.zero		1


	//   ....[47]....
        /*03e4*/ 	.word	0x00001eb0
        /*03e8*/ 	.word	0x000000ff
        /*03ec*/ 	.word	0x00000088
        /*03f0*/ 	.short	0x010a
        /*03f2*/ 	.byte	0x25
	.zero		1


	//   ....[48]....
        /*03f4*/ 	.word	0x00002040
        /*03f8*/ 	.word	0x000000ff
        /*03fc*/ 	.word	0x00000088
        /*0400*/ 	.short	0x010a
        /*0402*/ 	.byte	0x09
	.zero		1


	//   ....[49]....
        /*0404*/ 	.word	0x00002330
        /*0408*/ 	.word	0x000000ff
        /*040c*/ 	.word	0x00000138
        /*0410*/ 	.short	0x0101
        /*0412*/ 	.byte	0x2d
	.zero		1


	//   ....[50]....
        /*0414*/ 	.word	0x00002350
        /*0418*/ 	.word	0x000000ff
        /*041c*/ 	.word	0x00000088
        /*0420*/ 	.short	0x010a
        /*0422*/ 	.byte	0x04
	.zero		1


	//   ....[51]....
        /*0424*/ 	.word	0x00002500
        /*0428*/ 	.word	0x000000ff
        /*042c*/ 	.word	0x00000088
        /*0430*/ 	.short	0x010a
        /*0432*/ 	.byte	0x29
	.zero		1


	//   ....[52]....
        /*0434*/ 	.word	0x00002690
        /*0438*/ 	.word	0x000000ff
        /*043c*/ 	.word	0x00000088
        /*0440*/ 	.short	0x010a
        /*0442*/ 	.byte	0x11
	.zero		1


	//   ....[53]....
        /*0444*/ 	.word	0x00002980
        /*0448*/ 	.word	0x000000ff
        /*044c*/ 	.word	0x00000140
        /*0450*/ 	.short	0x010a
        /*0452*/ 	.byte	0x2d
	.zero		1


	//   ....[54]....
        /*0454*/ 	.word	0x00002a40
        /*0458*/ 	.word	0x000000ff
        /*045c*/ 	.word	0x00000000
        /*0460*/ 	.short	0x0101
        /*0462*/ 	.byte	0x04
	.zero		1


	//   ....[55]....
        /*0464*/ 	.word	0x00002f20
        /*0468*/ 	.word	0x000000ff
        /*046c*/ 	.word	0x00000000
        /*0470*/ 	.short	0x010a
        /*0472*/ 	.byte	0x04
	.zero		1


	//   ....[56]....
        /*0474*/ 	.word	0x00002fb0
        /*0478*/ 	.word	0x000000ff
        /*047c*/ 	.word	0x00000000
        /*0480*/ 	.short	0x010a
        /*0482*/ 	.byte	0x04
	.zero		1


	//   ....[57]....
        /*0484*/ 	.word	0x00003040
        /*0488*/ 	.word	0x000000ff
        /*048c*/ 	.word	0x00000000
        /*0490*/ 	.short	0x010a
        /*0492*/ 	.byte	0x04
	.zero		1


	//   ....[58]....
        /*0494*/ 	.word	0x000030d0
        /*0498*/ 	.word	0x000000ff
        /*049c*/ 	.word	0x00000000
        /*04a0*/ 	.short	0x010a
        /*04a2*/ 	.byte	0x04
	.zero		1


	//   ....[59]....
        /*04a4*/ 	.word	0x00003160
        /*04a8*/ 	.word	0x000000ff
        /*04ac*/ 	.word	0x00000000
        /*04b0*/ 	.short	0x010a
        /*04b2*/ 	.byte	0x04
	.zero		1


	//   ....[60]....
        /*04b4*/ 	.word	0x000031f0
        /*04b8*/ 	.word	0x000000ff
        /*04bc*/ 	.word	0x00000000
        /*04c0*/ 	.short	0x010a
        /*04c2*/ 	.byte	0x04
	.zero		1


	//   ....[61]....
        /*04c4*/ 	.word	0x00003280
        /*04c8*/ 	.word	0x000000ff
        /*04cc*/ 	.word	0x00000000
        /*04d0*/ 	.short	0x010a
        /*04d2*/ 	.byte	0x04
	.zero		1


	//   ....[62]....
        /*04d4*/ 	.word	0x00003310
        /*04d8*/ 	.word	0x000000ff
        /*04dc*/ 	.word	0x00000000
        /*04e0*/ 	.short	0x010a
        /*04e2*/ 	.byte	0x04
	.zero		1


	//   ....[63]....
        /*04e4*/ 	.word	0x000033a0
        /*04e8*/ 	.word	0x000000ff
        /*04ec*/ 	.word	0x00000000
        /*04f0*/ 	.short	0x010a
        /*04f2*/ 	.byte	0x04
	.zero		1


	//   ....[64]....
        /*04f4*/ 	.word	0x00003430
        /*04f8*/ 	.word	0x000000ff
        /*04fc*/ 	.word	0x00000000
        /*0500*/ 	.short	0x010a
        /*0502*/ 	.byte	0x04
	.zero		1


	//   ....[65]....
        /*0504*/ 	.word	0x000034c0
        /*0508*/ 	.word	0x000000ff
        /*050c*/ 	.word	0x00000000
        /*0510*/ 	.short	0x010a
        /*0512*/ 	.byte	0x04
	.zero		1


	//   ....[66]....
        /*0514*/ 	.word	0x00003550
        /*0518*/ 	.word	0x000000ff
        /*051c*/ 	.word	0x00000000
        /*0520*/ 	.short	0x010a
        /*0522*/ 	.byte	0x04
	.zero		1


	//   ....[67]....
        /*0524*/ 	.word	0x000035e0
        /*0528*/ 	.word	0x000000ff
        /*052c*/ 	.word	0x00000000
        /*0530*/ 	.short	0x010a
        /*0532*/ 	.byte	0x04
	.zero		1


	//   ....[68]....
        /*0534*/ 	.word	0x00003670
        /*0538*/ 	.word	0x000000ff
        /*053c*/ 	.word	0x00000000
        /*0540*/ 	.short	0x010a
        /*0542*/ 	.byte	0x04
	.zero		1


	//   ....[69]....
        /*0544*/ 	.word	0x00003700
        /*0548*/ 	.word	0x000000ff
        /*054c*/ 	.word	0x00000000
        /*0550*/ 	.short	0x010a
        /*0552*/ 	.byte	0x04
	.zero		1


	//   ....[70]....
        /*0554*/ 	.word	0x00003790
        /*0558*/ 	.word	0x000000ff
        /*055c*/ 	.word	0x00000000
        /*0560*/ 	.short	0x010a
        /*0562*/ 	.byte	0x04
	.zero		1


	//   ....[71]....
        /*0564*/ 	.word	0x00003830
        /*0568*/ 	.word	0x00000000
        /*056c*/ 	.word	0x00000000
        /*0570*/ 	.short	0x010a
        /*0572*/ 	.byte	0xff
	.zero		1


	//   ....[72]....
        /*0574*/ 	.word	0x00003960
        /*0578*/ 	.word	0x000000ff
        /*057c*/ 	.word	0x00000148
        /*0580*/ 	.short	0x010a
        /*0582*/ 	.byte	0x30
	.zero		1


	//   ....[73]....
        /*0584*/ 	.word	0x00003a00
        /*0588*/ 	.word	0x000000ff
        /*058c*/ 	.word	0x00000140
        /*0590*/ 	.short	0x010a
        /*0592*/ 	.byte	0x30
	.zero		1


	//   ....[74]....
        /*0594*/ 	.word	0x00003aa0
        /*0598*/ 	.word	0x000000ff
        /*059c*/ 	.word	0x00000000
        /*05a0*/ 	.short	0x0101
        /*05a2*/ 	.byte	0x06
	.zero		1


	//   ....[75]....
        /*05a4*/ 	.word	0x00003ae0
        /*05a8*/ 	.word	0x000000ff
        /*05ac*/ 	.word	0x00000148
        /*05b0*/ 	.short	0x0106
        /*05b2*/ 	.byte	0x30
	.zero		1


	//   ....[76]....
        /*05b4*/ 	.word	0x00003b20
        /*05b8*/ 	.word	0x00000000
        /*05bc*/ 	.word	0x00000148
        /*05c0*/ 	.short	0x010a
        /*05c2*/ 	.byte	0xff
	.zero		1


	//   ....[77]....
        /*05c4*/ 	.word	0x00004030
        /*05c8*/ 	.word	0x000000ff
        /*05cc*/ 	.word	0x00000140
        /*05d0*/ 	.short	0x010a
        /*05d2*/ 	.byte	0x07
	.zero		1


	//   ....[78]....
        /*05d4*/ 	.word	0x000040e0
        /*05d8*/ 	.word	0x000000ff
        /*05dc*/ 	.word	0x00000000
        /*05e0*/ 	.short	0x0101
        /*05e2*/ 	.byte	0x05
	.zero		1


	//   ....[79]....
        /*05e4*/ 	.word	0x000040f0
        /*05e8*/ 	.word	0x000000ff
        /*05ec*/ 	.word	0x00000160
        /*05f0*/ 	.short	0x010a
        /*05f2*/ 	.byte	0x09
	.zero		1


	//   ....[80]....
        /*05f4*/ 	.word	0x000041c0
        /*05f8*/ 	.word	0x000000ff
        /*05fc*/ 	.word	0x00000000
        /*0600*/ 	.short	0x010a
        /*0602*/ 	.byte	0x04
	.zero		1


	//   ....[81]....
        /*0604*/ 	.word	0x00004220
        /*0608*/ 	.word	0x000000ff
        /*060c*/ 	.word	0x00000000
        /*0610*/ 	.short	0x010a
        /*0612*/ 	.byte	0x08
	.zero		1


	//   ....[82]....
        /*0614*/ 	.word	0x00004360
        /*0618*/ 	.word	0x000000ff
        /*061c*/ 	.word	0x00000000
        /*0620*/ 	.short	0x010a
        /*0622*/ 	.byte	0x04
	.zero		1


	//   ....[83]....
        /*0624*/ 	.word	0x00004580
        /*0628*/ 	.word	0x000000ff
        /*062c*/ 	.word	0x00000000
        /*0630*/ 	.short	0x010a
        /*0632*/ 	.byte	0x05
	.zero		1


	//   ....[84]....
        /*0634*/ 	.word	0x00004610
        /*0638*/ 	.word	0x000000ff
        /*063c*/ 	.word	0x00000000
        /*0640*/ 	.short	0x010a
        /*0642*/ 	.byte	0x06
	.zero		1


	//   ....[85]....
        /*0644*/ 	.word	0x00004c70
        /*0648*/ 	.word	0x000000ff
        /*064c*/ 	.word	0x00000140
        /*0650*/ 	.short	0x010a
        /*0652*/ 	.byte	0x11
	.zero		1


	//   ....[86]....
        /*0654*/ 	.word	0x00004fc0
        /*0658*/ 	.word	0x000000ff
        /*065c*/ 	.word	0x00000000
        /*0660*/ 	.short	0x0101
        /*0662*/ 	.byte	0x10
	.zero		1


	//   ....[87]....
        /*0664*/ 	.word	0x000052f0
        /*0668*/ 	.word	0x000000ff
        /*066c*/ 	.word	0x00000138
        /*0670*/ 	.short	0x010a
        /*0672*/ 	.byte	0x11
	.zero		1


	//   ....[88]....
        /*0674*/ 	.word	0x00005620
        /*0678*/ 	.word	0x000000ff
        /*067c*/ 	.word	0x00000120
        /*0680*/ 	.short	0x010a
        /*0682*/ 	.byte	0x11
	.zero		1


	//   ....[89]....
        /*0684*/ 	.word	0x000057d0
        /*0688*/ 	.word	0x000000ff
        /*068c*/ 	.word	0x00000110
        /*0690*/ 	.short	0x010b
        /*0692*/ 	.byte	0x11
	.zero		1


	//   ....[90]....
        /*0694*/ 	.word	0x00005810
        /*0698*/ 	.word	0x000000ff
        /*069c*/ 	.word	0x00000000
        /*06a0*/ 	.short	0x0101
        /*06a2*/ 	.byte	0x30
	.zero		1


	//   ....[91]....
        /*06a4*/ 	.word	0x00005850
        /*06a8*/ 	.word	0x000000ff
        /*06ac*/ 	.word	0x00000128
        /*06b0*/ 	.short	0x010a
        /*06b2*/ 	.byte	0x11
	.zero		1


	//   ....[92]....
        /*06b4*/ 	.word	0x00005a30
        /*06b8*/ 	.word	0x000000ff
        /*06bc*/ 	.word	0x00000118
        /*06c0*/ 	.short	0x010b
        /*06c2*/ 	.byte	0x11
	.zero		1


	//   ....[93]....
        /*06c4*/ 	.word	0x00005a50
        /*06c8*/ 	.word	0x000000ff
        /*06cc*/ 	.word	0x00000000
        /*06d0*/ 	.short	0x0101
        /*06d2*/ 	.byte	0x14
	.zero		1


	//   ....[94]....
        /*06d4*/ 	.word	0x00005a80
        /*06d8*/ 	.word	0x000000ff
        /*06dc*/ 	.word	0x00000120
        /*06e0*/ 	.short	0x010a
        /*06e2*/ 	.byte	0x11
	.zero		1


	//   ....[95]....
        /*06e4*/ 	.word	0x00005ac0
        /*06e8*/ 	.word	0x00000000
        /*06ec*/ 	.word	0x00000128
        /*06f0*/ 	.short	0x010a
        /*06f2*/ 	.byte	0xff
	.zero		1


	//   ....[96]....
        /*06f4*/ 	.word	0x00005e50
        /*06f8*/ 	.word	0x000000ff
        /*06fc*/ 	.word	0x00000140
        /*0700*/ 	.short	0x010a
        /*0702*/ 	.byte	0x34
	.zero		1


	//   ....[97]....
        /*0704*/ 	.word	0x00005f50
        /*0708*/ 	.word	0x000000ff
        /*070c*/ 	.word	0x00000000
        /*0710*/ 	.short	0x0101
        /*0712*/ 	.byte	0x04
	.zero		1


	//   ....[98]....
        /*0714*/ 	.word	0x00006f40
        /*0718*/ 	.word	0x00000000
        /*071c*/ 	.word	0x00000110
        /*0720*/ 	.short	0x010a
        /*0722*/ 	.byte	0xff
	.zero		1


	//   ....[99]....
        /*0724*/ 	.word	0x00006f70
        /*0728*/ 	.word	0x00000074
        /*072c*/ 	.word	0x00000150
        /*0730*/ 	.short	0x010a
        /*0732*/ 	.byte	0xff
	.zero		1


	//   ....[100]....
        /*0734*/ 	.word	0x00007060
        /*0738*/ 	.word	0x00000000
        /*073c*/ 	.word	0x00000110
        /*0740*/ 	.short	0x010a
        /*0742*/ 	.byte	0xff
	.zero		1


	//   ....[101]....
        /*0744*/ 	.word	0x00007170
        /*0748*/ 	.word	0x00000000
        /*074c*/ 	.word	0x00000000
        /*0750*/ 	.short	0x0101
        /*0752*/ 	.byte	0xff
	.zero		1


	//   ....[102]....
        /*0754*/ 	.word	0x000071f0
        /*0758*/ 	.word	0x00000074
        /*075c*/ 	.word	0x00000150
        /*0760*/ 	.short	0x010a
        /*0762*/ 	.byte	0xff
	.zero		1


	//   ....[103]....
        /*0764*/ 	.word	0x00007d60
        /*0768*/ 	.word	0x00000002
        /*076c*/ 	.word	0x00000110
        /*0770*/ 	.short	0x010a
        /*0772*/ 	.byte	0xff
	.zero		1


	//   ....[104]....
        /*0774*/ 	.word	0x00007e30
        /*0778*/ 	.word	0x00000002
        /*077c*/ 	.word	0x00000110
        /*0780*/ 	.short	0x010a
        /*0782*/ 	.byte	0xff
	.zero		1


	//   ....[105]....
        /*0784*/ 	.word	0x00007f60
        /*0788*/ 	.word	0x00000002
        /*078c*/ 	.word	0x00000000
        /*0790*/ 	.short	0x0101
        /*0792*/ 	.byte	0xff
	.zero		1


	//   ....[106]....
        /*0794*/ 	.word	0x00008380
        /*0798*/ 	.word	0x000000ff
        /*079c*/ 	.word	0x00000000
        /*07a0*/ 	.short	0x0101
        /*07a2*/ 	.byte	0x05
	.zero		1


	//   ....[107]....
        /*07a4*/ 	.word	0x00008b80
        /*07a8*/ 	.word	0x00000003
        /*07ac*/ 	.word	0x00000088
        /*07b0*/ 	.short	0x010a
        /*07b2*/ 	.byte	0xff
	.zero		1


	//   ....[108]....
        /*07b4*/ 	.word	0x00008be0
        /*07b8*/ 	.word	0x00000004
        /*07bc*/ 	.word	0x00000088
        /*07c0*/ 	.short	0x010a
        /*07c2*/ 	.byte	0xff
	.zero		1


	//   ....[109]....
        /*07c4*/ 	.word	0x00008c40
        /*07c8*/ 	.word	0x00000002
        /*07cc*/ 	.word	0x00000140
        /*07d0*/ 	.short	0x010a
        /*07d2*/ 	.byte	0xff
	.zero		1


	//   ....[110]....
        /*07d4*/ 	.word	0x00008ca0
        /*07d8*/ 	.word	0x00000000
        /*07dc*/ 	.word	0x00000000
        /*07e0*/ 	.short	0x010a
        /*07e2*/ 	.byte	0xff
	.zero		1


	//   ....[111]....
        /*07e4*/ 	.word	0x00008d00
        /*07e8*/ 	.word	0x00000000
        /*07ec*/ 	.word	0x00000000
        /*07f0*/ 	.short	0x010a
        /*07f2*/ 	.byte	0xff
	.zero		1


	//   ....[112]....
        /*07f4*/ 	.word	0x00008d60
        /*07f8*/ 	.word	0x00000000
        /*07fc*/ 	.word	0x00000000
        /*0800*/ 	.short	0x010a
        /*0802*/ 	.byte	0xff
	.zero		1


	//   ....[113]....
        /*0804*/ 	.word	0x00008dc0
        /*0808*/ 	.word	0x00000000
        /*080c*/ 	.word	0x00000000
        /*0810*/ 	.short	0x010a
        /*0812*/ 	.byte	0xff
	.zero		1


	//   ....[114]....
        /*0814*/ 	.word	0x00008e20
        /*0818*/ 	.word	0x00000000
        /*081c*/ 	.word	0x00000000
        /*0820*/ 	.short	0x010a
        /*0822*/ 	.byte	0xff
	.zero		1


	//   ....[115]....
        /*0824*/ 	.word	0x00008e80
        /*0828*/ 	.word	0x00000000
        /*082c*/ 	.word	0x00000000
        /*0830*/ 	.short	0x010a
        /*0832*/ 	.byte	0xff
	.zero		1


	//   ....[116]....
        /*0834*/ 	.word	0x00008ee0
        /*0838*/ 	.word	0x00000000
        /*083c*/ 	.word	0x00000000
        /*0840*/ 	.short	0x010a
        /*0842*/ 	.byte	0xff
	.zero		1


	//   ....[117]....
        /*0844*/ 	.word	0x00008f40
        /*0848*/ 	.word	0x00000000
        /*084c*/ 	.word	0x00000000
        /*0850*/ 	.short	0x010a
        /*0852*/ 	.byte	0xff
	.zero		1


	//   ....[118]....
        /*0854*/ 	.word	0x00008fa0
        /*0858*/ 	.word	0x00000000
        /*085c*/ 	.word	0x00000000
        /*0860*/ 	.short	0x010a
        /*0862*/ 	.byte	0xff
	.zero		1


	//   ....[119]....
        /*0864*/ 	.word	0x00009000
        /*0868*/ 	.word	0x00000000
        /*086c*/ 	.word	0x00000000
        /*0870*/ 	.short	0x010a
        /*0872*/ 	.byte	0xff
	.zero		1


	//   ....[120]....
        /*0874*/ 	.word	0x00009060
        /*0878*/ 	.word	0x00000000
        /*087c*/ 	.word	0x00000000
        /*0880*/ 	.short	0x010a
        /*0882*/ 	.byte	0xff
	.zero		1


	//   ....[121]....
        /*0884*/ 	.word	0x000090c0
        /*0888*/ 	.word	0x00000000
        /*088c*/ 	.word	0x00000000
        /*0890*/ 	.short	0x010a
        /*0892*/ 	.byte	0xff
	.zero		1


	//   ....[122]....
        /*0894*/ 	.word	0x00009120
        /*0898*/ 	.word	0x00000000
        /*089c*/ 	.word	0x00000000
        /*08a0*/ 	.short	0x010a
        /*08a2*/ 	.byte	0xff
	.zero		1


	//   ....[123]....
        /*08a4*/ 	.word	0x00009180
        /*08a8*/ 	.word	0x00000000
        /*08ac*/ 	.word	0x00000000
        /*08b0*/ 	.short	0x010a
        /*08b2*/ 	.byte	0xff
	.zero		1


	//   ....[124]....
        /*08b4*/ 	.word	0x000091e0
        /*08b8*/ 	.word	0x00000000
        /*08bc*/ 	.word	0x00000000
        /*08c0*/ 	.short	0x010a
        /*08c2*/ 	.byte	0xff
	.zero		1


	//   ....[125]....
        /*08c4*/ 	.word	0x00009240
        /*08c8*/ 	.word	0x00000000
        /*08cc*/ 	.word	0x00000000
        /*08d0*/ 	.short	0x010a
        /*08d2*/ 	.byte	0xff
	.zero		1


	//   ....[126]....
        /*08d4*/ 	.word	0x000092a0
        /*08d8*/ 	.word	0x00000004
        /*08dc*/ 	.word	0x00000148
        /*08e0*/ 	.short	0x010a
        /*08e2*/ 	.byte	0xff
	.zero		1


	//   ....[127]....
        /*08e4*/ 	.word	0x00009300
        /*08e8*/ 	.word	0x00000004
        /*08ec*/ 	.word	0x00000140
        /*08f0*/ 	.short	0x010a
        /*08f2*/ 	.byte	0xff
	.zero		1


	//   ....[128]....
        /*08f4*/ 	.word	0x00009360
        /*08f8*/ 	.word	0x00000000
        /*08fc*/ 	.word	0x00000140
        /*0900*/ 	.short	0x010a
        /*0902*/ 	.byte	0xff
	.zero		1


	//   ....[129]....
        /*0904*/ 	.word	0x000093c0
        /*0908*/ 	.word	0x00000004
        /*090c*/ 	.word	0x00000160
        /*0910*/ 	.short	0x010a
        /*0912*/ 	.byte	0xff
	.zero		1


	//   ....[130]....
        /*0914*/ 	.word	0x00009420
        /*0918*/ 	.word	0x00000000
        /*091c*/ 	.word	0x00000000
        /*0920*/ 	.short	0x010a
        /*0922*/ 	.byte	0xff
	.zero		1


	//   ....[131]....
        /*0924*/ 	.word	0x00009480
        /*0928*/ 	.word	0x00000000
        /*092c*/ 	.word	0x00000000
        /*0930*/ 	.short	0x010a
        /*0932*/ 	.byte	0xff
	.zero		1


	//   ....[132]....
        /*0934*/ 	.word	0x000094e0
        /*0938*/ 	.word	0x00000000
        /*093c*/ 	.word	0x00000000
        /*0940*/ 	.short	0x010a
        /*0942*/ 	.byte	0xff
	.zero		1


	//   ....[133]....
        /*0944*/ 	.word	0x00009540
        /*0948*/ 	.word	0x00000009
        /*094c*/ 	.word	0x00000140
        /*0950*/ 	.short	0x010a
        /*0952*/ 	.byte	0xff
	.zero		1


	//   ....[134]....
        /*0954*/ 	.word	0x000095a0
        /*0958*/ 	.word	0x00000000
        /*095c*/ 	.word	0x00000138
        /*0960*/ 	.short	0x010a
        /*0962*/ 	.byte	0xff
	.zero		1


	//   ....[135]....
        /*0964*/ 	.word	0x00009600
        /*0968*/ 	.word	0x00000000
        /*096c*/ 	.word	0x00000120
        /*0970*/ 	.short	0x010a
        /*0972*/ 	.byte	0xff
	.zero		1


	//   ....[136]....
        /*0974*/ 	.word	0x00009660
        /*0978*/ 	.word	0x00000000
        /*097c*/ 	.word	0x00000128
        /*0980*/ 	.short	0x010a
        /*0982*/ 	.byte	0xff
	.zero		1


	//   ....[137]....
        /*0984*/ 	.word	0x000096c0
        /*0988*/ 	.word	0x00000000
        /*098c*/ 	.word	0x00000120
        /*0990*/ 	.short	0x010a
        /*0992*/ 	.byte	0xff
	.zero		1


	//   ....[138]....
        /*0994*/ 	.word	0x00009720
        /*0998*/ 	.word	0x00000000
        /*099c*/ 	.word	0x00000140
        /*09a0*/ 	.short	0x010a
        /*09a2*/ 	.byte	0xff
	.zero		1


	//   ....[139]....
        /*09a4*/ 	.word	0x00009770
        /*09a8*/ 	.word	0x00000000
        /*09ac*/ 	.word	0x00000110
        /*09b0*/ 	.short	0x010a
        /*09b2*/ 	.byte	0xff
	.zero		1


	//   ....[140]....
        /*09b4*/ 	.word	0x000097c0
        /*09b8*/ 	.word	0x00000074
        /*09bc*/ 	.word	0x00000150
        /*09c0*/ 	.short	0x010a
        /*09c2*/ 	.byte	0xff
	.zero		1


	//   ....[141]....
        /*09c4*/ 	.word	0x00009810
        /*09c8*/ 	.word	0x00000002
        /*09cc*/ 	.word	0x00000110
        /*09d0*/ 	.short	0x010a
        /*09d2*/ 	.byte	0xff
	.zero		1


	//----- nvinfo : EIATTR_NUM_MBARRIERS
	.align		4
.L_47:
        /*09d4*/ 	.byte	0x03, 0x38
        /*09d6*/ 	.short	0x002e


	//----- nvinfo : EIATTR_EXIT_INSTR_OFFSETS
	.align		4
        /*09d8*/ 	.byte	0x04, 0x1c
        /*09da*/ 	.short	(.L_49 - .L_48)


	//   ....[0]....
.L_48:
        /*09dc*/ 	.word	0x00003860


	//   ....[1]....
        /*09e0*/ 	.word	0x00003af0


	//   ....[2]....
        /*09e4*/ 	.word	0x00003b50


	//   ....[3]....
        /*09e8*/ 	.word	0x00004880


	//   ....[4]....
        /*09ec*/ 	.word	0x00005af0


	//   ....[5]....
        /*09f0*/ 	.word	0x00005b30


	//   ....[6]....
        /*09f4*/ 	.word	0x00008b60


	//----- nvinfo : EIATTR_MAX_THREADS
	.align		4
.L_49:
        /*09f8*/ 	.byte	0x04, 0x05
        /*09fa*/ 	.short	(.L_51 - .L_50)
.L_50:
        /*09fc*/ 	.word	0x00000100
        /*0a00*/ 	.word	0x00000001
        /*0a04*/ 	.word	0x00000001


	//----- nvinfo : EIATTR_CRS_STACK_SIZE
	.align		4
.L_51:
        /*0a08*/ 	.byte	0x04, 0x1e
        /*0a0a*/ 	.short	(.L_53 - .L_52)
.L_52:
        /*0a0c*/ 	.word	0x00000000


	//----- nvinfo : EIATTR_CBANK_PARAM_SIZE
	.align		4
.L_53:
        /*0a10*/ 	.byte	0x03, 0x19
        /*0a12*/ 	.short	0x0900


	//----- nvinfo : EIATTR_PARAM_CBANK
	.align		4
        /*0a14*/ 	.byte	0x04, 0x0a
        /*0a16*/ 	.short	(.L_55 - .L_54)
	.align		4
.L_54:
        /*0a18*/ 	.word	index@(.nv.constant0._ZN7cutlass13device_kernelINS_4conv6kernel13ConvUniversalINS1_16ConvProblemShapeILNS1_8OperatorE2ELi3EEENS1_10collective14CollectiveConvINS1_47MainloopSm100TmaUmmaWarpSpecializedImplicitGemmILS5_2ELi17ELi3ELi1ELi2EN4cute5tupleIJNSA_1CILi2EEENSC_ILi1EEESE_EEEEENSB_IJNSC_ILi64EEENSB_IJNSC_ILi128EEEEEENSB_IJSH_EEEEEENS_12float_e4m3_tESM_NSA_8TiledMMAINSA_8MMA_AtomIJNSA_10MMA_TraitsINSA_19SM100_MMA_F8F6F4_SSEJSM_SM_fSH_SI_NSA_17integral_constantINSA_4UMMA5MajorELST_1EEESU_NSR_INSS_7ScaleInELSV_0EEESW_EEEEEENSA_6LayoutINSB_IJSE_SE_SE_EEENSB_IJNSC_ILi0EEES11_S11_EEEEENSB_IJNSA_10UnderscoreES14_S14_EEEEENS7_6detail27Sm100ImplicitGemmTileTraitsINSA_13SM90_TMA_LOADENSA_14ComposedLayoutINSA_7SwizzleILi2ELi4ELi3EEENSA_18smem_ptr_flag_bitsILi8EEENSZ_INSB_IJSH_NSC_ILi8EEEEEENSB_IJSE_SH_EEEEEEEvEENS18_INSA_30SM90_TMA_LOAD_IM2COL_MULTICASTENS1A_INS1B_ILi3ELi4ELi3EEES1E_NSZ_INSB_IJSI_S1F_EEENSB_IJSE_SI_EEEEEEEvEEEENS_8epilogue10collective18CollectiveEpilogueINS1T_23Sm100TmaWarpSpecializedILi2ELi2ELi32ELb0ELb0EEEJSL_NSB_IJNSZ_ISH_SE_EES1Y_EEESM_NSB_IJlNSB_IJSE_lllEEES11_EEESM_S21_NS1T_6fusion15FusionCallbacksIS1X_NS22_17LinearCombinationISM_fSM_fLNS_15FloatRoundStyleE2EEESL_S1Z_JEEENSA_5SM1004TMEM4LOAD26SM100_TMEM_LOAD_16dp32b32xES19_NS1A_IS1C_S1E_NSZ_INSB_IJS1F_SH_EEENSB_IJSH_SE_EEEEEEENSA_39AutoVectorizingCopyWithAssumedAlignmentILi128EEENSA_14SM90_TMA_STOREES2F_S2H_S2H_EEEvvEEEEvNT_6ParamsE)
        /*0a1c*/ 	.short	0x0380
        /*0a1e*/ 	.short	0x0900


	//----- nvinfo : EIATTR_SW_WAR
	.align		4
.L_55:
        /*0a20*/ 	.byte	0x04, 0x36
        /*0a22*/ 	.short	(.L_57 - .L_56)
.L_56:
        /*0a24*/ 	.word	0x00000008
.L_57:


//--------------------- .nv.callgraph             --------------------------
	.section	.nv.callgraph,"",@"SHT_CUDA_CALLGRAPH"
	.align	4
	.sectionentsize	8
	.align		4
        /*0000*/ 	.word	0x00000000
	.align		4
        /*0004*/ 	.word	0xffffffff
	.align		4
        /*0008*/ 	.word	index@(_ZN7cutlass13device_kernelINS_4conv6kernel13ConvUniversalINS1_16ConvProblemShapeILNS1_8OperatorE2ELi3EEENS1_10collective14CollectiveConvINS1_47MainloopSm100TmaUmmaWarpSpecializedImplicitGemmILS5_2ELi17ELi3ELi1ELi2EN4cute5tupleIJNSA_1CILi2EEENSC_ILi1EEESE_EEEEENSB_IJNSC_ILi64EEENSB_IJNSC_ILi128EEEEEENSB_IJSH_EEEEEENS_12float_e4m3_tESM_NSA_8TiledMMAINSA_8MMA_AtomIJNSA_10MMA_TraitsINSA_19SM100_MMA_F8F6F4_SSEJSM_SM_fSH_SI_NSA_17integral_constantINSA_4UMMA5MajorELST_1EEESU_NSR_INSS_7ScaleInELSV_0EEESW_EEEEEENSA_6LayoutINSB_IJSE_SE_SE_EEENSB_IJNSC_ILi0EEES11_S11_EEEEENSB_IJNSA_10UnderscoreES14_S14_EEEEENS7_6detail27Sm100ImplicitGemmTileTraitsINSA_13SM90_TMA_LOADENSA_14ComposedLayoutINSA_7SwizzleILi2ELi4ELi3EEENSA_18smem_ptr_flag_bitsILi8EEENSZ_INSB_IJSH_NSC_ILi8EEEEEENSB_IJSE_SH_EEEEEEEvEENS18_INSA_30SM90_TMA_LOAD_IM2COL_MULTICASTENS1A_INS1B_ILi3ELi4ELi3EEES1E_NSZ_INSB_IJSI_S1F_EEENSB_IJSE_SI_EEEEEEEvEEEENS_8epilogue10collective18CollectiveEpilogueINS1T_23Sm100TmaWarpSpecializedILi2ELi2ELi32ELb0ELb0EEEJSL_NSB_IJNSZ_ISH_SE_EES1Y_EEESM_NSB_IJlNSB_IJSE_lllEEES11_EEESM_S21_NS1T_6fusion15FusionCallbacksIS1X_NS22_17LinearCombinationISM_fSM_fLNS_15FloatRoundStyleE2EEESL_S1Z_JEEENSA_5SM1004TMEM4LOAD26SM100_TMEM_LOAD_16dp32b32xES19_NS1A_IS1C_S1E_NSZ_INSB_IJS1F_SH_EEENSB_IJSH_SE_EEEEEEENSA_39AutoVectorizingCopyWithAssumedAlignmentILi128EEENSA_14SM90_TMA_STOREES2F_S2H_S2H_EEEvvEEEEvNT_6ParamsE)
	.align		4
        /*000c*/ 	.word	index@(__assertfail)
	.align		4
        /*0010*/ 	.word	0x00000000
	.align		4
        /*0014*/ 	.word	0xfffffffe
	.align		4
        /*0018*/ 	.word	0x00000000
	.align		4
        /*001c*/ 	.word	0xfffffffd
	.align		4
        /*0020*/ 	.word	0x00000000
	.align		4
        /*0024*/ 	.word	0xfffffffc


//--------------------- .nv.constant4             --------------------------
	.section	.nv.constant4,"a",@progbits
	.align	8
	.align		8
.nv.constant4:
        /*0000*/ 	.dword	__assertfail
	.align		8
        /*0008*/ 	.dword	__unnamed_1
	.align		8
        /*0010*/ 	.dword	__unnamed_2
	.align		8
        /*0018*/ 	.dword	_ZN39_INTERNAL_b58946b6_4_k_cu_95e264fe_33824cuda3std3__45__cpo5beginE
	.align		8
        /*0020*/ 	.dword	_ZN39_INTERNAL_b58946b6_4_k_cu_95e264fe_33824cuda3std3__45__cpo3endE
	.align		8
        /*0028*/ 	.dword	_ZN39_INTERNAL_b58946b6_4_k_cu_95e264fe_33824cuda3std3__45__cpo6cbeginE
	.align		8
        /*0030*/ 	.dword	_ZN39_INTERNAL_b58946b6_4_k_cu_95e264fe_33824cuda3std3__45__cpo4cendE
	.align		8
        /*0038*/ 	.dword	_ZN39_INTERNAL_b58946b6_4_k_cu_95e264fe_33824cuda3std3__441_GLOBAL__N__b58946b6_4_k_cu_95e264fe_33826ignoreE
	.align		8
        /*0040*/ 	.dword	_ZN39_INTERNAL_b58946b6_4_k_cu_95e264fe_33824cuda3std3__419piecewise_constructE
	.align		8
        /*0048*/ 	.dword	_ZN39_INTERNAL_b58946b6_4_k_cu_95e264fe_33824cuda3std3__48in_placeE
	.align		8
        /*0050*/ 	.dword	_ZN39_INTERNAL_b58946b6_4_k_cu_95e264fe_33824cuda3std6ranges3__45__cpo4swapE
	.align		8
        /*0058*/ 	.dword	_ZN39_INTERNAL_b58946b6_4_k_cu_95e264fe_33824cuda3std6ranges3__45__cpo9iter_moveE
	.align		8
        /*0060*/ 	.dword	_ZN39_INTERNAL_b58946b6_4_k_cu_95e264fe_33824cute7productE
	.align		8
        /*0068*/ 	.dword	_ZN39_INTERNAL_b58946b6_4_k_cu_95e264fe_33824cute1_E
	.align		8
        /*0070*/ 	.dword	$str$27
	.align		8
        /*0078*/ 	.dword	$str$28
	.align		8
        /*0080*/ 	.dword	$str$29
	.align		8
        /*0088*/ 	.dword	$str$30


//--------------------- .text._ZN7cutlass13device_kernelINS_4conv6kernel13ConvUniversalINS1_16ConvProblemShapeILNS1_8OperatorE2ELi3EEENS1_10collective14CollectiveConvINS1_47MainloopSm100TmaUmmaWarpSpecializedImplicitGemmILS5_2ELi17ELi3ELi1ELi2EN4cute5tupleIJNSA_1CILi2EEENSC_ILi1EEESE_EEEEENSB_IJNSC_ILi64EEENSB_IJNSC_ILi128EEEEEENSB_IJSH_EEEEEENS_12float_e4m3_tESM_NSA_8TiledMMAINSA_8MMA_AtomIJNSA_10MMA_TraitsINSA_19SM100_MMA_F8F6F4_SSEJSM_SM_fSH_SI_NSA_17integral_constantINSA_4UMMA5MajorELST_1EEESU_NSR_INSS_7ScaleInELSV_0EEESW_EEEEEENSA_6LayoutINSB_IJSE_SE_SE_EEENSB_IJNSC_ILi0EEES11_S11_EEEEENSB_IJNSA_10UnderscoreES14_S14_EEEEENS7_6detail27Sm100ImplicitGemmTileTraitsINSA_13SM90_TMA_LOADENSA_14ComposedLayoutINSA_7SwizzleILi2ELi4ELi3EEENSA_18smem_ptr_flag_bitsILi8EEENSZ_INSB_IJSH_NSC_ILi8EEEEEENSB_IJSE_SH_EEEEEEEvEENS18_INSA_30SM90_TMA_LOAD_IM2COL_MULTICASTENS1A_INS1B_ILi3ELi4ELi3EEES1E_NSZ_INSB_IJSI_S1F_EEENSB_IJSE_SI_EEEEEEEvEEEENS_8epilogue10collective18CollectiveEpilogueINS1T_23Sm100TmaWarpSpecializedILi2ELi2ELi32ELb0ELb0EEEJSL_NSB_IJNSZ_ISH_SE_EES1Y_EEESM_NSB_IJlNSB_IJSE_lllEEES11_EEESM_S21_NS1T_6fusion15FusionCallbacksIS1X_NS22_17LinearCombinationISM_fSM_fLNS_15FloatRoundStyleE2EEESL_S1Z_JEEENSA_5SM1004TMEM4LOAD26SM100_TMEM_LOAD_16dp32b32xES19_NS1A_IS1C_S1E_NSZ_INSB_IJS1F_SH_EEENSB_IJSH_SE_EEEEEEENSA_39AutoVectorizingCopyWithAssumedAlignmentILi128EEENSA_14SM90_TMA_STOREES2F_S2H_S2H_EEEvvEEEEvNT_6ParamsE --------------------------
	.section	.text._ZN7cutlass13device_kernelINS_4conv6kernel13ConvUniversalINS1_16ConvProblemShapeILNS1_8OperatorE2ELi3EEENS1_10collective14CollectiveConvINS1_47MainloopSm100TmaUmmaWarpSpecializedImplicitGemmILS5_2ELi17ELi3ELi1ELi2EN4cute5tupleIJNSA_1CILi2EEENSC_ILi1EEESE_EEEEENSB_IJNSC_ILi64EEENSB_IJNSC_ILi128EEEEEENSB_IJSH_EEEEEENS_12float_e4m3_tESM_NSA_8TiledMMAINSA_8MMA_AtomIJNSA_10MMA_TraitsINSA_19SM100_MMA_F8F6F4_SSEJSM_SM_fSH_SI_NSA_17integral_constantINSA_4UMMA5MajorELST_1EEESU_NSR_INSS_7ScaleInELSV_0EEESW_EEEEEENSA_6LayoutINSB_IJSE_SE_SE_EEENSB_IJNSC_ILi0EEES11_S11_EEEEENSB_IJNSA_10UnderscoreES14_S14_EEEEENS7_6detail27Sm100ImplicitGemmTileTraitsINSA_13SM90_TMA_LOADENSA_14ComposedLayoutINSA_7SwizzleILi2ELi4ELi3EEENSA_18smem_ptr_flag_bitsILi8EEENSZ_INSB_IJSH_NSC_ILi8EEEEEENSB_IJSE_SH_EEEEEEEvEENS18_INSA_30SM90_TMA_LOAD_IM2COL_MULTICASTENS1A_INS1B_ILi3ELi4ELi3EEES1E_NSZ_INSB_IJSI_S1F_EEENSB_IJSE_SI_EEEEEEEvEEEENS_8epilogue10collective18CollectiveEpilogueINS1T_23Sm100TmaWarpSpecializedILi2ELi2ELi32ELb0ELb0EEEJSL_NSB_IJNSZ_ISH_SE_EES1Y_EEESM_NSB_IJlNSB_IJSE_lllEEES11_EEESM_S21_NS1T_6fusion15FusionCallbacksIS1X_NS22_17LinearCombinationISM_fSM_fLNS_15FloatRoundStyleE2EEESL_S1Z_JEEENSA_5SM1004TMEM4LOAD26SM100_TMEM_LOAD_16dp32b32xES19_NS1A_IS1C_S1E_NSZ_INSB_IJS1F_SH_EEENSB_IJSH_SE_EEEEEEENSA_39AutoVectorizingCopyWithAssumedAlignmentILi128EEENSA_14SM90_TMA_STOREES2F_S2H_S2H_EEEvvEEEEvNT_6ParamsE,"ax",@progbits
	.align	128
.text._ZN7cutlass13device_kernelINS_4conv6kernel13ConvUniversalINS1_16ConvProblemShapeILNS1_8OperatorE2ELi3EEENS1_10collective14CollectiveConvINS1_47MainloopSm100TmaUmmaWarpSpecializedImplicitGemmILS5_2ELi17ELi3ELi1ELi2EN4cute5tupleIJNSA_1CILi2EEENSC_ILi1EEESE_EEEEENSB_IJNSC_ILi64EEENSB_IJNSC_ILi128EEEEEENSB_IJSH_EEEEEENS_12float_e4m3_tESM_NSA_8TiledMMAINSA_8MMA_AtomIJNSA_10MMA_TraitsINSA_19SM100_MMA_F8F6F4_SSEJSM_SM_fSH_SI_NSA_17integral_constantINSA_4UMMA5MajorELST_1EEESU_NSR_INSS_7ScaleInELSV_0EEESW_EEEEEENSA_6LayoutINSB_IJSE_SE_SE_EEENSB_IJNSC_ILi0EEES11_S11_EEEEENSB_IJNSA_10UnderscoreES14_S14_EEEEENS7_6detail27Sm100ImplicitGemmTileTraitsINSA_13SM90_TMA_LOADENSA_14ComposedLayoutINSA_7SwizzleILi2ELi4ELi3EEENSA_18smem_ptr_flag_bitsILi8EEENSZ_INSB_IJSH_NSC_ILi8EEEEEENSB_IJSE_SH_EEEEEEEvEENS18_INSA_30SM90_TMA_LOAD_IM2COL_MULTICASTENS1A_INS1B_ILi3ELi4ELi3EEES1E_NSZ_INSB_IJSI_S1F_EEENSB_IJSE_SI_EEEEEEEvEEEENS_8epilogue10collective18CollectiveEpilogueINS1T_23Sm100TmaWarpSpecializedILi2ELi2ELi32ELb0ELb0EEEJSL_NSB_IJNSZ_ISH_SE_EES1Y_EEESM_NSB_IJlNSB_IJSE_lllEEES11_EEESM_S21_NS1T_6fusion15FusionCallbacksIS1X_NS22_17LinearCombinationISM_fSM_fLNS_15FloatRoundStyleE2EEESL_S1Z_JEEENSA_5SM1004TMEM4LOAD26SM100_TMEM_LOAD_16dp32b32xES19_NS1A_IS1C_S1E_NSZ_INSB_IJS1F_SH_EEENSB_IJSH_SE_EEEEEEENSA_39AutoVectorizingCopyWithAssumedAlignmentILi128EEENSA_14SM90_TMA_STOREES2F_S2H_S2H_EEEvvEEEEvNT_6ParamsE:
        .type           _ZN7cutlass13device_kernelINS_4conv6kernel13ConvUniversalINS1_16ConvProblemShapeILNS1_8OperatorE2ELi3EEENS1_10collective14CollectiveConvINS1_47MainloopSm100TmaUmmaWarpSpecializedImplicitGemmILS5_2ELi17ELi3ELi1ELi2EN4cute5tupleIJNSA_1CILi2EEENSC_ILi1EEESE_EEEEENSB_IJNSC_ILi64EEENSB_IJNSC_ILi128EEEEEENSB_IJSH_EEEEEENS_12float_e4m3_tESM_NSA_8TiledMMAINSA_8MMA_AtomIJNSA_10MMA_TraitsINSA_19SM100_MMA_F8F6F4_SSEJSM_SM_fSH_SI_NSA_17integral_constantINSA_4UMMA5MajorELST_1EEESU_NSR_INSS_7ScaleInELSV_0EEESW_EEEEEENSA_6LayoutINSB_IJSE_SE_SE_EEENSB_IJNSC_ILi0EEES11_S11_EEEEENSB_IJNSA_10UnderscoreES14_S14_EEEEENS7_6detail27Sm100ImplicitGemmTileTraitsINSA_13SM90_TMA_LOADENSA_14ComposedLayoutINSA_7SwizzleILi2ELi4ELi3EEENSA_18smem_ptr_flag_bitsILi8EEENSZ_INSB_IJSH_NSC_ILi8EEEEEENSB_IJSE_SH_EEEEEEEvEENS18_INSA_30SM90_TMA_LOAD_IM2COL_MULTICASTENS1A_INS1B_ILi3ELi4ELi3EEES1E_NSZ_INSB_IJSI_S1F_EEENSB_IJSE_SI_EEEEEEEvEEEENS_8epilogue10collective18CollectiveEpilogueINS1T_23Sm100TmaWarpSpecializedILi2ELi2ELi32ELb0ELb0EEEJSL_NSB_IJNSZ_ISH_SE_EES1Y_EEESM_NSB_IJlNSB_IJSE_lllEEES11_EEESM_S21_NS1T_6fusion15FusionCallbacksIS1X_NS22_17LinearCombinationISM_fSM_fLNS_15FloatRoundStyleE2EEESL_S1Z_JEEENSA_5SM1004TMEM4LOAD26SM100_TMEM_LOAD_16dp32b32xES19_NS1A_IS1C_S1E_NSZ_INSB_IJS1F_SH_EEENSB_IJSH_SE_EEEEEEENSA_39AutoVectorizingCopyWithAssumedAlignmentILi128EEENSA_14SM90_TMA_STOREES2F_S2H_S2H_EEEvvEEEEvNT_6ParamsE,@function
        .size           _ZN7cutlass13device_kernelINS_4conv6kernel13ConvUniversalINS1_16ConvProblemShapeILNS1_8OperatorE2ELi3EEENS1_10collective14CollectiveConvINS1_47MainloopSm100TmaUmmaWarpSpecializedImplicitGemmILS5_2ELi17ELi3ELi1ELi2EN4cute5tupleIJNSA_1CILi2EEENSC_ILi1EEESE_EEEEENSB_IJNSC_ILi64EEENSB_IJNSC_ILi128EEEEEENSB_IJSH_EEEEEENS_12float_e4m3_tESM_NSA_8TiledMMAINSA_8MMA_AtomIJNSA_10MMA_TraitsINSA_19SM100_MMA_F8F6F4_SSEJSM_SM_fSH_SI_NSA_17integral_constantINSA_4UMMA5MajorELST_1EEESU_NSR_INSS_7ScaleInELSV_0EEESW_EEEEEENSA_6LayoutINSB_IJSE_SE_SE_EEENSB_IJNSC_ILi0EEES11_S11_EEEEENSB_IJNSA_10UnderscoreES14_S14_EEEEENS7_6detail27Sm100ImplicitGemmTileTraitsINSA_13SM90_TMA_LOADENSA_14ComposedLayoutINSA_7SwizzleILi2ELi4ELi3EEENSA_18smem_ptr_flag_bitsILi8EEENSZ_INSB_IJSH_NSC_ILi8EEEEEENSB_IJSE_SH_EEEEEEEvEENS18_INSA_30SM90_TMA_LOAD_IM2COL_MULTICASTENS1A_INS1B_ILi3ELi4ELi3EEES1E_NSZ_INSB_IJSI_S1F_EEENSB_IJSE_SI_EEEEEEEvEEEENS_8epilogue10collective18CollectiveEpilogueINS1T_23Sm100TmaWarpSpecializedILi2ELi2ELi32ELb0ELb0EEEJSL_NSB_IJNSZ_ISH_SE_EES1Y_EEESM_NSB_IJlNSB_IJSE_lllEEES11_EEESM_S21_NS1T_6fusion15FusionCallbacksIS1X_NS22_17LinearCombinationISM_fSM_fLNS_15FloatRoundStyleE2EEESL_S1Z_JEEENSA_5SM1004TMEM4LOAD26SM100_TMEM_LOAD_16dp32b32xES19_NS1A_IS1C_S1E_NSZ_INSB_IJS1F_SH_EEENSB_IJSH_SE_EEEEEEENSA_39AutoVectorizingCopyWithAssumedAlignmentILi128EEENSA_14SM90_TMA_STOREES2F_S2H_S2H_EEEvvEEEEvNT_6ParamsE,(.L_x_180 - _ZN7cutlass13device_kernelINS_4conv6kernel13ConvUniversalINS1_16ConvProblemShapeILNS1_8OperatorE2ELi3EEENS1_10collective14CollectiveConvINS1_47MainloopSm100TmaUmmaWarpSpecializedImplicitGemmILS5_2ELi17ELi3ELi1ELi2EN4cute5tupleIJNSA_1CILi2EEENSC_ILi1EEESE_EEEEENSB_IJNSC_ILi64EEENSB_IJNSC_ILi128EEEEEENSB_IJSH_EEEEEENS_12float_e4m3_tESM_NSA_8TiledMMAINSA_8MMA_AtomIJNSA_10MMA_TraitsINSA_19SM100_MMA_F8F6F4_SSEJSM_SM_fSH_SI_NSA_17integral_constantINSA_4UMMA5MajorELST_1EEESU_NSR_INSS_7ScaleInELSV_0EEESW_EEEEEENSA_6LayoutINSB_IJSE_SE_SE_EEENSB_IJNSC_ILi0EEES11_S11_EEEEENSB_IJNSA_10UnderscoreES14_S14_EEEEENS7_6detail27Sm100ImplicitGemmTileTraitsINSA_13SM90_TMA_LOADENSA_14ComposedLayoutINSA_7SwizzleILi2ELi4ELi3EEENSA_18smem_ptr_flag_bitsILi8EEENSZ_INSB_IJSH_NSC_ILi8EEEEEENSB_IJSE_SH_EEEEEEEvEENS18_INSA_30SM90_TMA_LOAD_IM2COL_MULTICASTENS1A_INS1B_ILi3ELi4ELi3EEES1E_NSZ_INSB_IJSI_S1F_EEENSB_IJSE_SI_EEEEEEEvEEEENS_8epilogue10collective18CollectiveEpilogueINS1T_23Sm100TmaWarpSpecializedILi2ELi2ELi32ELb0ELb0EEEJSL_NSB_IJNSZ_ISH_SE_EES1Y_EEESM_NSB_IJlNSB_IJSE_lllEEES11_EEESM_S21_NS1T_6fusion15FusionCallbacksIS1X_NS22_17LinearCombinationISM_fSM_fLNS_15FloatRoundStyleE2EEESL_S1Z_JEEENSA_5SM1004TMEM4LOAD26SM100_TMEM_LOAD_16dp32b32xES19_NS1A_IS1C_S1E_NSZ_INSB_IJS1F_SH_EEENSB_IJSH_SE_EEEEEEENSA_39AutoVectorizingCopyWithAssumedAlignmentILi128EEENSA_14SM90_TMA_STOREES2F_S2H_S2H_EEEvvEEEEvNT_6ParamsE)
        .other          _ZN7cutlass13device_kernelINS_4conv6kernel13ConvUniversalINS1_16ConvProblemShapeILNS1_8OperatorE2ELi3EEENS1_10collective14CollectiveConvINS1_47MainloopSm100TmaUmmaWarpSpecializedImplicitGemmILS5_2ELi17ELi3ELi1ELi2EN4cute5tupleIJNSA_1CILi2EEENSC_ILi1EEESE_EEEEENSB_IJNSC_ILi64EEENSB_IJNSC_ILi128EEEEEENSB_IJSH_EEEEEENS_12float_e4m3_tESM_NSA_8TiledMMAINSA_8MMA_AtomIJNSA_10MMA_TraitsINSA_19SM100_MMA_F8F6F4_SSEJSM_SM_fSH_SI_NSA_17integral_constantINSA_4UMMA5MajorELST_1EEESU_NSR_INSS_7ScaleInELSV_0EEESW_EEEEEENSA_6LayoutINSB_IJSE_SE_SE_EEENSB_IJNSC_ILi0EEES11_S11_EEEEENSB_IJNSA_10UnderscoreES14_S14_EEEEENS7_6detail27Sm100ImplicitGemmTileTraitsINSA_13SM90_TMA_LOADENSA_14ComposedLayoutINSA_7SwizzleILi2ELi4ELi3EEENSA_18smem_ptr_flag_bitsILi8EEENSZ_INSB_IJSH_NSC_ILi8EEEEEENSB_IJSE_SH_EEEEEEEvEENS18_INSA_30SM90_TMA_LOAD_IM2COL_MULTICASTENS1A_INS1B_ILi3ELi4ELi3EEES1E_NSZ_INSB_IJSI_S1F_EEENSB_IJSE_SI_EEEEEEEvEEEENS_8epilogue10collective18CollectiveEpilogueINS1T_23Sm100TmaWarpSpecializedILi2ELi2ELi32ELb0ELb0EEEJSL_NSB_IJNSZ_ISH_SE_EES1Y_EEESM_NSB_IJlNSB_IJSE_lllEEES11_EEESM_S21_NS1T_6fusion15FusionCallbacksIS1X_NS22_17LinearCombinationISM_fSM_fLNS_15FloatRoundStyleE2EEESL_S1Z_JEEENSA_5SM1004TMEM4LOAD26SM100_TMEM_LOAD_16dp32b32xES19_NS1A_IS1C_S1E_NSZ_INSB_IJS1F_SH_EEENSB_IJSH_SE_EEEEEEENSA_39AutoVectorizingCopyWithAssumedAlignmentILi128EEENSA_14SM90_TMA_STOREES2F_S2H_S2H_EEEvvEEEEvNT_6ParamsE,@"STO_CUDA_ENTRY STV_DEFAULT"
_ZN7cutlass13device_kernelINS_4conv6kernel13ConvUniversalINS1_16ConvProblemShapeILNS1_8OperatorE2ELi3EEENS1_10collective14CollectiveConvINS1_47MainloopSm100TmaUmmaWarpSpecializedImplicitGemmILS5_2ELi17ELi3ELi1ELi2EN4cute5tupleIJNSA_1CILi2EEENSC_ILi1EEESE_EEEEENSB_IJNSC_ILi64EEENSB_IJNSC_ILi128EEEEEENSB_IJSH_EEEEEENS_12float_e4m3_tESM_NSA_8TiledMMAINSA_8MMA_AtomIJNSA_10MMA_TraitsINSA_19SM100_MMA_F8F6F4_SSEJSM_SM_fSH_SI_NSA_17integral_constantINSA_4UMMA5MajorELST_1EEESU_NSR_INSS_7ScaleInELSV_0EEESW_EEEEEENSA_6LayoutINSB_IJSE_SE_SE_EEENSB_IJNSC_ILi0EEES11_S11_EEEEENSB_IJNSA_10UnderscoreES14_S14_EEEEENS7_6detail27Sm100ImplicitGemmTileTraitsINSA_13SM90_TMA_LOADENSA_14ComposedLayoutINSA_7SwizzleILi2ELi4ELi3EEENSA_18smem_ptr_flag_bitsILi8EEENSZ_INSB_IJSH_NSC_ILi8EEEEEENSB_IJSE_SH_EEEEEEEvEENS18_INSA_30SM90_TMA_LOAD_IM2COL_MULTICASTENS1A_INS1B_ILi3ELi4ELi3EEES1E_NSZ_INSB_IJSI_S1F_EEENSB_IJSE_SI_EEEEEEEvEEEENS_8epilogue10collective18CollectiveEpilogueINS1T_23Sm100TmaWarpSpecializedILi2ELi2ELi32ELb0ELb0EEEJSL_NSB_IJNSZ_ISH_SE_EES1Y_EEESM_NSB_IJlNSB_IJSE_lllEEES11_EEESM_S21_NS1T_6fusion15FusionCallbacksIS1X_NS22_17LinearCombinationISM_fSM_fLNS_15FloatRoundStyleE2EEESL_S1Z_JEEENSA_5SM1004TMEM4LOAD26SM100_TMEM_LOAD_16dp32b32xES19_NS1A_IS1C_S1E_NSZ_INSB_IJS1F_SH_EEENSB_IJSH_SE_EEEEEEENSA_39AutoVectorizingCopyWithAssumedAlignmentILi128EEENSA_14SM90_TMA_STOREES2F_S2H_S2H_EEEvvEEEEvNT_6ParamsE:
[----:B------:R-:W1:Y:S01]  /*0000*/  LDC R1, c[0x0][0x37c] ;  /* 0x0000df00ff017b82 */ /* 0x000e620000000800 */
[----:B------:R-:W2:Y:S01]  /*0010*/  S2R R109, SR_TID.X ;  /* 0x00000000006d7919 */ /* 0x000ea20000002100 */
[----:B------:R-:W3:Y:S01]  /*0020*/  LDCU.64 UR6, c[0x0][0x990] ;  /* 0x00013200ff0677ac */ /* 0x000ee20008000a00 */
[----:B-1----:R-:W-:Y:S01]  /*0030*/  VIADD R1, R1, 0xfffffff8 ;  /* 0xfffffff801017836 */ /* 0x002fe20000000000 */
[----:B------:R-:W-:Y:S02]  /*0040*/  PRMT R98, RZ, 0x7610, R98 ;  /* 0x00007610ff627816 */ /* 0x000fe40000000062 */
[----:B------:R-:W-:Y:S01]  /*0050*/  ELECT P6, URZ, PT ;  /* 0x0000000000ff782f */ /* 0x000fe200038c0000 */
[----:B------:R-:W1:Y:S01]  /*0060*/  LDCU.64 UR46, c[0x0][0x358] ;  /* 0x00006b00ff2e77ac */ /* 0x000e620008000a00 */
[----:B---3--:R-:W-:-:S04]  /*0070*/  UISETP.NE.U32.AND UP0, UPT, UR6, URZ, UPT ;  /* 0x000000ff0600728c */ /* 0x008fc8000bf05070 */
[----:B------:R-:W-:Y:S01]  /*0080*/  UISETP.NE.AND.EX UP0, UPT, UR7, URZ, UPT, UP0 ;  /* 0x000000ff0700728c */ /* 0x000fe2000bf05300 */
[----:B--2---:R-:W-:-:S05]  /*0090*/  SHF.R.U32.HI R111, RZ, 0x5, R109 ;  /* 0x00000005ff6f7819 */ /* 0x004fca000001166d */
[----:B------:R-:W2:Y:S02]  /*00a0*/  SHFL.IDX PT, R0, R111, RZ, 0x1f ;  /* 0x00001fff6f007589 */ /* 0x000ea400000e0000 */
[----:B--2---:R-:W-:Y:S01]  /*00b0*/  R2UR UR4, R0 ;  /* 0x00000000000472ca */ /* 0x004fe200000e0000 */
[----:B-1----:R-:W-:-:S14]  /*00c0*/  BRA.U UP0, `(.L_x_0) ;  /* 0x00000001002c7547 */ /* 0x002fdc000b800000 */
[----:B------:R-:W1:Y:S02]  /*00d0*/  LDCU.64 UR8, c[0x0][0x988] ;  /* 0x00013100ff0877ac */ /* 0x000e640008000a00 */
[----:B-1----:R-:W-:-:S04]  /*00e0*/  UISETP.NE.U32.AND UP0, UPT, UR8, URZ, UPT ;  /* 0x000000ff0800728c */ /* 0x002fc8000bf05070 */
[----:B------:R-:W-:-:S09]  /*00f0*/  UISETP.NE.AND.EX UP0, UPT, UR9, URZ, UPT, UP0 ;  /* 0x000000ff0900728c */ /* 0x000fd2000bf05300 */
[----:B------:R-:W-:Y:S05]  /*0100*/  BRA.U !UP0, `(.L_x_1) ;  /* 0x0000000108107547 */ /* 0x000fea000b800000 */
[----:B------:R-:W1:Y:S02]  /*0110*/  LDC.64 R2, c[0x0][0x988] ;  /* 0x00026200ff027b82 */ /* 0x000e640000000a00 */
[----:B-1----:R1:W5:Y:S01]  /*0120*/  LDG.E R49, desc[UR46][R2.64] ;  /* 0x0000002e02317981 */ /* 0x002362000c1e1900 */
[----:B------:R-:W-:Y:S01]  /*0130*/  HFMA2 R98, -RZ, RZ, 0, 5.9604644775390625e-08 ;  /* 0x00000001ff627431 */ /* 0x000fe200000001ff */
[----:B------:R-:W-:Y:S05]  /*0140*/  BRA `(.L_x_0) ;  /* 0x00000000000c7947 */ /* 0x000fea0003800000 */
.L_x_1:
[----:B------:R-:W1:Y:S01]  /*0150*/  LDCU UR5, c[0x0][0x980] ;  /* 0x00013000ff0577ac */ /* 0x000e620008000800 */
[----:B------:R-:W-:Y:S01]  /*0160*/  HFMA2 R98, -RZ, RZ, 0, 5.9604644775390625e-08 ;  /* 0x00000001ff627431 */ /* 0x000fe200000001ff */
[----:B-1----:R-:W-:Y:S02]  /*0170*/  MOV R49, UR5 ;  /* 0x0000000500317c02 */ /* 0x002fe40008000f00 */
.L_x_0:
[----:B------:R-:W2:Y:S02]  /*0180*/  LDCU.64 UR8, c[0x0][0x9b0] ;  /* 0x00013600ff0877ac */ /* 0x000ea40008000a00 */
[----:B--2---:R-:W-:-:S04]  /*0190*/  UISETP.NE.U32.AND UP0, UPT, UR8, URZ, UPT ;  /* 0x000000ff0800728c */ /* 0x004fc8000bf05070 */
[----:B------:R-:W-:-:S09]  /*01a0*/  UISETP.NE.AND.EX UP0, UPT, UR9, URZ, UPT, UP0 ;  /* 0x000000ff0900728c */ /* 0x000fd2000bf05300 */
[----:B------:R-:W-:Y:S05]  /*01b0*/  BRA.U UP0, `(.L_x_2) ;  /* 0x0000000100247547 */ /* 0x000fea000b800000 */
[----:B------:R-:W2:Y:S02]  /*01c0*/  LDCU.64 UR8, c[0x0][0x9a8] ;  /* 0x00013500ff0877ac */ /* 0x000ea40008000a00 */
[----:B--2---:R-:W-:-:S04]  /*01d0*/  UISETP.NE.U32.AND UP0, UPT, UR8, URZ, UPT ;  /* 0x000000ff0800728c */ /* 0x004fc8000bf05070 */
[----:B------:R-:W-:-:S09]  /*01e0*/  UISETP.NE.AND.EX UP0, UPT, UR9, URZ, UPT, UP0 ;  /* 0x000000ff0900728c */ /* 0x000fd2000bf05300 */
[----:B------:R-:W-:Y:S05]  /*01f0*/  BRA.U !UP0, `(.L_x_3) ;  /* 0x00000001080c7547 */ /* 0x000fea000b800000 */
[----:B-1----:R-:W1:Y:S02]  /*0200*/  LDC.64 R2, c[0x0][0x9a8] ;  /* 0x00026a00ff027b82 */ /* 0x002e640000000a00 */
[----:B-1----:R2:W5:Y:S01]  /*0210*/  LDG.E R47, desc[UR46][R2.64] ;  /* 0x0000002e022f7981 */ /* 0x002562000c1e1900 */
[----:B------:R-:W-:Y:S05]  /*0220*/  BRA `(.L_x_2) ;  /* 0x0000000000087947 */ /* 0x000fea0003800000 */
.L_x_3:
[----:B------:R-:W2:Y:S02]  /*0230*/  LDCU UR5, c[0x0][0x9a0] ;  /* 0x00013400ff0577ac */ /* 0x000ea40008000800 */
[----:B--2---:R-:W-:Y:S02]  /*0240*/  MOV R47, UR5 ;  /* 0x00000005002f7c02 */ /* 0x004fe40008000f00 */
.L_x_2:
[----:B------:R-:W-:Y:S01]  /*0250*/  IMAD.U32 R0, RZ, RZ, UR4 ;  /* 0x00000004ff007e24 */ /* 0x000fe2000f8e00ff */
[----:B------:R-:W-:Y:S04]  /*0260*/  BSSY.RECONVERGENT B0, `(.L_x_4) ;  /* 0x000000c000007945 */ /* 0x000fe80003800200 */
[C---:B------:R-:W-:Y:S02]  /*0270*/  ISETP.NE.OR P1, PT, R0.reuse, 0x1, !P6 ;  /* 0x000000010000780c */ /* 0x040fe40007725670 */
[----:B------:R-:W-:-:S11]  /*0280*/  ISETP.NE.OR P0, PT, R0, 0x3, !P6 ;  /* 0x000000030000780c */ /* 0x000fd60007705670 */
[----:B------:R-:W-:Y:S05]  /*0290*/  @P1 BRA `(.L_x_5) ;  /* 0x0000000000201947 */ /* 0x000fea0003800000 */
[----:B------:R-:W3:Y:S02]  /*02a0*/  LDCU.64 UR8, c[0x0][0x348] ;  /* 0x00006900ff0877ac */ /* 0x000ee40008000a00 */
[----:B---3--:R-:W-:Y:S02]  /*02b0*/  UIADD3 UR10, UP1, UPT, UR8, 0x80, URZ ;  /* 0x00000080080a7890 */ /* 0x008fe4000ff3e0ff */
[----:B------:R-:W-:Y:S02]  /*02c0*/  UIADD3 UR8, UP0, UPT, UR8, 0x180, URZ ;  /* 0x0000018008087890 */ /* 0x000fe4000ff1e0ff */
[----:B------:R-:W-:Y:S02]  /*02d0*/  UIADD3.X UR11, UPT, UPT, URZ, UR9, URZ, UP1, !UPT ;  /* 0x00000009ff0b7290 */ /* 0x000fe40008ffe4ff */
[----:B------:R-:W-:-:S07]  /*02e0*/  UIADD3.X UR9, UPT, UPT, URZ, UR9, URZ, UP0, !UPT ;  /* 0x00000009ff097290 */ /* 0x000fce00087fe4ff */
[----:B------:R3:W-:Y:S02]  /*02f0*/  UTMACCTL.PF [UR10] ;  /* 0x000000000a0079b9 */ /* 0x0007e40008040000 */
[----:B------:R3:W-:Y:S02]  /*0300*/  UTMACCTL.PF [UR8] ;  /* 0x00000000080079b9 */ /* 0x0007e40008040000 */
[----:B---3--:R-:W-:Y:S01]  /*0310*/  NOP ;  /* 0x0000000000007918 */ /* 0x008fe20000000000 */
.L_x_5:
[----:B------:R-:W-:Y:S05]  /*0320*/  BSYNC.RECONVERGENT B0 ;  /* 0x0000000000007941 */ /* 0x000fea0003800200 */
.L_x_4:
[----:B------:R-:W-:Y:S04]  /*0330*/  BSSY.RECONVERGENT B0, `(.L_x_6) ;  /* 0x000000a000007945 */ /* 0x000fe80003800200 */
        /* <DEDUP_REMOVED lines=9> */
.L_x_7:
[----:B------:R-:W-:Y:S05]  /*03d0*/  BSYNC.RECONVERGENT B0 ;  /* 0x0000000000007941 */ /* 0x000fea0003800200 */
.L_x_6:
[----:B------:R-:W3:Y:S01]  /*03e0*/  LDCU.64 UR8, c[0x0][0x988] ;  /* 0x00013100ff0877ac */ /* 0x000ee20008000a00 */
[----:B------:R-:W-:Y:S02]  /*03f0*/  UISETP.EQ.U32.AND UP1, UPT, UR6, URZ, UPT ;  /* 0x000000ff0600728c */ /* 0x000fe4000bf22070 */
[----:B------:R-:W-:Y:S02]  /*0400*/  UPLOP3.LUT UP6, UPT, UPT, UPT, UPT, 0x80, 0x8 ;  /* 0x000000000008789c */ /* 0x000fe40003fcf070 */
[----:B---3--:R-:W-:-:S04]  /*0410*/  UISETP.NE.U32.AND UP0, UPT, UR8, URZ, UPT ;  /* 0x000000ff0800728c */ /* 0x008fc8000bf05070 */
[----:B------:R-:W-:-:S04]  /*0420*/  UISETP.NE.AND.EX UP0, UPT, UR9, URZ, UPT, UP0 ;  /* 0x000000ff0900728c */ /* 0x000fc8000bf05300 */
[----:B------:R-:W-:-:S04]  /*0430*/  UISETP.EQ.OR.EX UP2, UPT, UR7, URZ, !UP0, UP1 ;  /* 0x000000ff0700728c */ /* 0x000fc8000c742710 */
[----:B------:R-:W-:-:S05]  /*0440*/  UP2UR UR50, UPR, URZ, 0x4 ;  /* 0x00000004ff327883 */ /* 0x000fca0008000000 */
[----:B------:R-:W-:Y:S07]  /*0450*/  BRA.U !UP2, `(.L_x_8) ;  /* 0x000000010a207547 */ /* 0x000fee000b800000 */
[----:B------:R-:W-:Y:S01]  /*0460*/  UISETP.NE.U32.AND UP2, UPT, UR6, URZ, UPT ;  /* 0x000000ff0600728c */ /* 0x000fe2000bf45070 */
[----:B-----5:R-:W-:Y:S01]  /*0470*/  FSETP.NEU.AND P0, PT, R49, RZ, PT ;  /* 0x000000ff3100720b */ /* 0x020fe20003f0d000 */
[----:B------:R-:W-:Y:S02]  /*0480*/  USEL UR5, URZ, 0xffffffff, UP0 ;  /* 0xffffffffff057887 */ /* 0x000fe40008000000 */
[----:B------:R-:W-:-:S10]  /*0490*/  UISETP.NE.AND.EX UP2, UPT, UR7, URZ, UPT, UP2 ;  /* 0x000000ff0700728c */ /* 0x000fd4000bf45320 */
[----:B------:R-:W-:Y:S01]  /*04a0*/  VOTEU.ANY UP1, P0 ;  /* 0x0000000000ff7886 */ /* 0x000fe20000020100 */
[----:B------:R-:W-:-:S04]  /*04b0*/  @!UP2 USEL UR5, URZ, 0xffffffff, UP1 ;  /* 0xffffffffff05a887 */ /* 0x000fc80008800000 */
[----:B------:R-:W-:-:S04]  /*04c0*/  ULOP3.LUT UR5, UR5, 0x1, URZ, 0xc0, !UPT ;  /* 0x0000000105057892 */ /* 0x000fc8000f8ec0ff */
[----:B------:R-:W-:-:S11]  /*04d0*/  UISETP.NE.U32.AND UP6, UPT, UR5, 0x1, UPT ;  /* 0x000000010500788c */ /* 0x000fd6000bfc5070 */
.L_x_8:
[----:B-12---:R-:W1:Y:S02]  /*04e0*/  SHFL.IDX PT, R2, R111, RZ, 0x1f ;  /* 0x00001fff6f027589 */ /* 0x006e6400000e0000 */
[----:B-1----:R-:W-:-:S13]  /*04f0*/  ISETP.NE.AND P0, PT, R2, RZ, PT ;  /* 0x000000ff0200720c */ /* 0x002fda0003f05270 */
[----:B------:R-:W-:Y:S05]  /*0500*/  @P0 BRA `(.L_x_9) ;  /* 0x0000000000cc0947 */ /* 0x000fea0003800000 */
[----:B------:R-:W-:Y:S01]  /*0510*/  ELECT P0, URZ, PT ;  /* 0x0000000000ff782f */ /* 0x000fe20003800000 */
[----:B------:R-:W-:-:S12]  /*0520*/  BSSY.RECONVERGENT B0, `(.L_x_9) ;  /* 0x0000031000007945 */ /* 0x000fd80003800200 */
[----:B------:R-:W-:Y:S05]  /*0530*/  @!P0 BRA `(.L_x_10) ;  /* 0x0000000000bc8947 */ /* 0x000fea0003800000 */
[----:B------:R-:W1:Y:S01]  /*0540*/  S2UR UR7, SR_CgaCtaId ;  /* 0x00000000000779c3 */ /* 0x000e620000008800 */
[----:B------:R-:W-:Y:S01]  /*0550*/  UMOV UR8, 0x400 ;  /* 0x0000040000087882 */ /* 0x000fe20000000000 */
[----:B------:R-:W-:Y:S01]  /*0560*/  UMOV UR6, 0x1 ;  /* 0x0000000100067882 */ /* 0x000fe20000000000 */
[----:B------:R-:W-:Y:S02]  /*0570*/  UMOV UR5, 0x2 ;  /* 0x0000000200057882 */ /* 0x000fe40000000000 */
[----:B------:R-:W-:-:S04]  /*0580*/  UIADD3 UR10, UPT, UPT, -UR5, 0x100000, URZ ;  /* 0x00100000050a7890 */ /* 0x000fc8000fffe1ff */
[----:B------:R-:W-:Y:S02]  /*0590*/  USHF.L.U32 UR11, UR10, 0xb, URZ ;  /* 0x0000000b0a0b7899 */ /* 0x000fe400080006ff */
[----:B------:R-:W-:Y:S02]  /*05a0*/  USHF.L.U32 UR10, UR10, 0x1, URZ ;  /* 0x000000010a0a7899 */ /* 0x000fe400080006ff */
[----:B-1----:R-:W-:Y:S02]  /*05b0*/  ULEA UR7, UR7, UR8, 0x18 ;  /* 0x0000000807077291 */ /* 0x002fe4000f8ec0ff */
[----:B------:R-:W-:-:S04]  /*05c0*/  UIADD3 UR8, UPT, UPT, -UR6, 0x100000, URZ ;  /* 0x0010000006087890 */ /* 0x000fc8000fffe1ff */
[----:B------:R-:W-:Y:S02]  /*05d0*/  USHF.L.U32 UR9, UR8, 0xb, URZ ;  /* 0x0000000b08097899 */ /* 0x000fe400080006ff */
[----:B------:R-:W-:Y:S01]  /*05e0*/  USHF.L.U32 UR8, UR8, 0x1, URZ ;  /* 0x0000000108087899 */ /* 0x000fe200080006ff */
[----:B------:R-:W1:Y:S11]  /*05f0*/  FENCE.VIEW.ASYNC.S ;  /* 0x00000000000073c6 */ /* 0x000e760000000000 */
[----:B-1----:R1:W2:Y:S01]  /*0600*/  SYNCS.EXCH.64 URZ, [UR7], UR8 ;  /* 0x0000000807ff75b2 */ /* 0x0022a20008000100 */
[----:B------:R1:W3:Y:S01]  /*0610*/  SYNCS.EXCH.64 URZ, [UR7+0x88], UR10 ;  /* 0x0000880a07ff75b2 */ /* 0x0002e20008000100 */
[----:B------:R1:W4:Y:S01]  /*0620*/  SYNCS.EXCH.64 URZ, [UR7+0x8], UR8 ;  /* 0x0000080807ff75b2 */ /* 0x0003220008000100 */
[----:B------:R1:W1:Y:S01]  /*0630*/  SYNCS.EXCH.64 URZ, [UR7+0x90], UR10 ;  /* 0x0000900a07ff75b2 */ /* 0x0002620008000100 */
        /* <DEDUP_REMOVED lines=30> */
[----:B--234-:R-:W-:Y:S01]  /*0820*/  NOP ;  /* 0x0000000000007918 */ /* 0x01cfe20000000000 */
.L_x_10:
[----:B-1----:R-:W-:Y:S05]  /*0830*/  BSYNC.RECONVERGENT B0 ;  /* 0x0000000000007941 */ /* 0x002fea0003800200 */
.L_x_9:
[----:B------:R-:W1:Y:S01]  /*0840*/  SHFL.IDX PT, R2, R111, RZ, 0x1f ;  /* 0x00001fff6f027589 */ /* 0x000e6200000e0000 */
[----:B------:R-:W-:Y:S01]  /*0850*/  NOP ;  /* 0x0000000000007918 */ /* 0x000fe20000000000 */
[----:B-1----:R-:W-:-:S13]  /*0860*/  ISETP.NE.AND P0, PT, R2, 0x1, PT ;  /* 0x000000010200780c */ /* 0x002fda0003f05270 */
[----:B------:R-:W-:Y:S05]  /*0870*/  @P0 BRA `(.L_x_11) ;  /* 0x0000000000480947 */ /* 0x000fea0003800000 */
[----:B------:R-:W1:Y:S01]  /*0880*/  S2UR UR7, SR_CgaCtaId ;  /* 0x00000000000779c3 */ /* 0x000e620000008800 */
[----:B------:R-:W-:Y:S01]  /*0890*/  UMOV UR8, 0x400 ;  /* 0x0000040000087882 */ /* 0x000fe20000000000 */
[----:B------:R-:W-:Y:S01]  /*08a0*/  UMOV UR6, 0x20 ;  /* 0x0000002000067882 */ /* 0x000fe20000000000 */
[----:B------:R-:W-:Y:S01]  /*08b0*/  UMOV UR5, 0x80 ;  /* 0x0000008000057882 */ /* 0x000fe20000000000 */
[----:B------:R-:W-:Y:S01]  /*08c0*/  ELECT P0, URZ, PT ;  /* 0x0000000000ff782f */ /* 0x000fe20003800000 */
        /* <DEDUP_REMOVED lines=8> */
[----:B-1----:R1:W2:Y:S01]  /*0950*/  SYNCS.EXCH.64 URZ, [UR7+0x110], UR8 ;  /* 0x0001100807ff75b2 */ /* 0x0022a20008000100 */
[----:B------:R1:W3:Y:S01]  /*0960*/  SYNCS.EXCH.64 URZ, [UR7+0x120], UR10 ;  /* 0x0001200a07ff75b2 */ /* 0x0002e20008000100 */
[----:B------:R1:W4:Y:S01]  /*0970*/  SYNCS.EXCH.64 URZ, [UR7+0x118], UR8 ;  /* 0x0001180807ff75b2 */ /* 0x0003220008000100 */
[----:B------:R1:W1:Y:S01]  /*0980*/  SYNCS.EXCH.64 URZ, [UR7+0x128], UR10 ;  /* 0x0001280a07ff75b2 */ /* 0x0002620008000100 */
[----:B------:R-:W-:Y:S01]  /*0990*/  NOP ;  /* 0x0000000000007918 */ /* 0x000fe20000000000 */
.L_x_11:
[----:B------:R-:W2:Y:S01]  /*09a0*/  SHFL.IDX PT, R2, R111, RZ, 0x1f ;  /* 0x00001fff6f027589 */ /* 0x000ea200000e0000 */
[----:B------:R-:W-:Y:S01]  /*09b0*/  NOP ;  /* 0x0000000000007918 */ /* 0x000fe20000000000 */
[----:B--2---:R-:W-:-:S13]  /*09c0*/  ISETP.NE.AND P0, PT, R2, 0x3, PT ;  /* 0x000000030200780c */ /* 0x004fda0003f05270 */
[----:B------:R-:W-:Y:S05]  /*09d0*/  @P0 BRA `(.L_x_12) ;  /* 0x0000000000300947 */ /* 0x000fea0003800000 */
[----:B------:R-:W2:Y:S01]  /*09e0*/  S2UR UR6, SR_CgaCtaId ;  /* 0x00000000000679c3 */ /* 0x000ea20000008800 */
[----:B-1----:R-:W-:Y:S01]  /*09f0*/  UMOV UR7, 0x400 ;  /* 0x0000040000077882 */ /* 0x002fe20000000000 */
[----:B------:R-:W-:Y:S01]  /*0a00*/  UMOV UR5, 0x20 ;  /* 0x0000002000057882 */ /* 0x000fe20000000000 */
[----:B------:R-:W-:Y:S01]  /*0a10*/  ELECT P0, URZ, PT ;  /* 0x0000000000ff782f */ /* 0x000fe20003800000 */
[----:B------:R-:W-:-:S04]  /*0a20*/  UIADD3 UR8, UPT, UPT, -UR5, 0x100000, URZ ;  /* 0x0010000005087890 */ /* 0x000fc8000fffe1ff */
[----:B------:R-:W-:Y:S02]  /*0a30*/  USHF.L.U32 UR9, UR8, 0xb, URZ ;  /* 0x0000000b08097899 */ /* 0x000fe400080006ff */
[----:B------:R-:W-:Y:S02]  /*0a40*/  USHF.L.U32 UR8, UR8, 0x1, URZ ;  /* 0x0000000108087899 */ /* 0x000fe400080006ff */
[----:B--2---:R-:W-:Y:S01]  /*0a50*/  ULEA UR6, UR6, UR7, 0x18 ;  /* 0x0000000706067291 */ /* 0x004fe2000f8ec0ff */
[----:B------:R-:W1:Y:S11]  /*0a60*/  FENCE.VIEW.ASYNC.S ;  /* 0x00000000000073c6 */ /* 0x000e760000000000 */
[----:B-1----:R2:W1:Y:S01]  /*0a70*/  SYNCS.EXCH.64 URZ, [UR6+0x130], UR8 ;  /* 0x0001300806ff75b2 */ /* 0x0024620008000100 */
[----:B------:R2:W1:Y:S02]  /*0a80*/  SYNCS.EXCH.64 URZ, [UR6+0x138], UR8 ;  /* 0x0001380806ff75b2 */ /* 0x0004640008000100 */
[----:B--2---:R-:W-:Y:S01]  /*0a90*/  NOP ;  /* 0x0000000000007918 */ /* 0x004fe20000000000 */
.L_x_12:
[----:B------:R-:W2:Y:S01]  /*0aa0*/  SHFL.IDX PT, R2, R111, RZ, 0x1f ;  /* 0x00001fff6f027589 */ /* 0x000ea200000e0000 */
[----:B------:R-:W-:Y:S01]  /*0ab0*/  NOP ;  /* 0x0000000000007918 */ /* 0x000fe20000000000 */
[----:B--2---:R-:W-:-:S13]  /*0ac0*/  ISETP.NE.AND P0, PT, R2, 0x4, PT ;  /* 0x000000040200780c */ /* 0x004fda0003f05270 */
[----:B------:R-:W-:Y:S05]  /*0ad0*/  @P0 BRA `(.L_x_13) ;  /* 0x0000000000440947 */ /* 0x000fea0003800000 */
[----:B------:R-:W2:Y:S01]  /*0ae0*/  S2UR UR6, SR_CgaCtaId ;  /* 0x00000000000679c3 */ /* 0x000ea20000008800 */
[----:B-1----:R-:W-:Y:S01]  /*0af0*/  UMOV UR8, 0x1e0 ;  /* 0x000001e000087882 */ /* 0x002fe20000000000 */
[----:B------:R-:W-:Y:S01]  /*0b00*/  UMOV UR7, 0x400 ;  /* 0x0000040000077882 */ /* 0x000fe20000000000 */
[----:B------:R-:W-:Y:S01]  /*0b10*/  USEL UR8, UR8, 0x1a0, UP6 ;  /* 0x000001a008087887 */ /* 0x000fe2000b000000 */
[----:B------:R-:W-:Y:S01]  /*0b20*/  UMOV UR5, 0x1 ;  /* 0x0000000100057882 */ /* 0x000fe20000000000 */
[----:B------:R-:W-:Y:S01]  /*0b30*/  ELECT P0, URZ, PT ;  /* 0x0000000000ff782f */ /* 0x000fe20003800000 */
[----:B------:R-:W-:-:S04]  /*0b40*/  UIADD3 UR10, UPT, UPT, -UR5, 0x100000, URZ ;  /* 0x00100000050a7890 */ /* 0x000fc8000fffe1ff */
[----:B------:R-:W-:Y:S02]  /*0b50*/  USHF.L.U32 UR11, UR10, 0xb, URZ ;  /* 0x0000000b0a0b7899 */ /* 0x000fe400080006ff */
[----:B------:R-:W-:Y:S02]  /*0b60*/  USHF.L.U32 UR10, UR10, 0x1, URZ ;  /* 0x000000010a0a7899 */ /* 0x000fe400080006ff */
        /* <DEDUP_REMOVED lines=8> */
.L_x_13:
[----:B------:R-:W2:Y:S01]  /*0bf0*/  SHFL.IDX PT, R2, R111, RZ, 0x1f ;  /* 0x00001fff6f027589 */ /* 0x000ea200000e0000 */
[----:B------:R-:W1:Y:S01]  /*0c00*/  S2UR UR48, SR_CgaCtaId ;  /* 0x00000000003079c3 */ /* 0x000e620000008800 */
[----:B------:R-:W-:Y:S01]  /*0c10*/  NOP ;  /* 0x0000000000007918 */ /* 0x000fe20000000000 */
[----:B--2---:R-:W-:-:S13]  /*0c20*/  ISETP.NE.AND P0, PT, R2, 0x5, PT ;  /* 0x000000050200780c */ /* 0x004fda0003f05270 */
[----:B-1----:R-:W-:Y:S05]  /*0c30*/  @P0 BRA `(.L_x_14) ;  /* 0x0000000000440947 */ /* 0x002fea0003800000 */
[----:B------:R-:W-:Y:S01]  /*0c40*/  UMOV UR7, 0x400 ;  /* 0x0000040000077882 */ /* 0x000fe20000000000 */
[----:B------:R-:W-:Y:S01]  /*0c50*/  UMOV UR6, 0x1 ;  /* 0x0000000100067882 */ /* 0x000fe20000000000 */
[----:B------:R-:W-:Y:S01]  /*0c60*/  UMOV UR5, 0x80 ;  /* 0x0000008000057882 */ /* 0x000fe20000000000 */
[----:B------:R-:W-:Y:S02]  /*0c70*/  ULEA UR7, UR48, UR7, 0x18 ;  /* 0x0000000730077291 */ /* 0x000fe4000f8ec0ff */
[----:B------:R-:W-:-:S04]  /*0c80*/  UIADD3 UR8, UPT, UPT, -UR6, 0x100000, URZ ;  /* 0x0010000006087890 */ /* 0x000fc8000fffe1ff */
[----:B------:R-:W-:Y:S02]  /*0c90*/  USHF.L.U32 UR9, UR8, 0xb, URZ ;  /* 0x0000000b08097899 */ /* 0x000fe400080006ff */
[----:B------:R-:W-:Y:S02]  /*0ca0*/  USHF.L.U32 UR8, UR8, 0x1, URZ ;  /* 0x0000000108087899 */ /* 0x000fe400080006ff */
[----:B------:R-:W-:-:S04]  /*0cb0*/  UIADD3 UR10, UPT, UPT, -UR5, 0x100000, URZ ;  /* 0x00100000050a7890 */ /* 0x000fc8000fffe1ff */
[----:B------:R-:W-:Y:S02]  /*0cc0*/  USHF.L.U32 UR11, UR10, 0xb, URZ ;  /* 0x0000000b0a0b7899 */ /* 0x000fe400080006ff */
[----:B------:R-:W-:Y:S01]  /*0cd0*/  USHF.L.U32 UR10, UR10, 0x1, URZ ;  /* 0x000000010a0a7899 */ /* 0x000fe200080006ff */
[----:B------:R-:W-:Y:S01]  /*0ce0*/  ELECT P0, URZ, PT ;  /* 0x0000000000ff782f */ /* 0x000fe20003800000 */
[----:B------:R-:W1:Y:S02]  /*0cf0*/  FENCE.VIEW.ASYNC.S ;  /* 0x00000000000073c6 */ /* 0x000e640000000000 */
[----:B-1----:R1:W2:Y:S08]  /*0d00*/  SYNCS.EXCH.64 URZ, [UR7+0x150], UR8 ;  /* 0x0001500807ff75b2 */ /* 0x0022b00008000100 */
[----:B------:R1:W1:Y:S01]  /*0d10*/  SYNCS.EXCH.64 URZ, [UR7+0x160], UR10 ;  /* 0x0001600a07ff75b2 */ /* 0x0002620008000100 */
[----:B------:R1:W1:Y:S01]  /*0d20*/  SYNCS.EXCH.64 URZ, [UR7+0x158], UR8 ;  /* 0x0001580807ff75b2 */ /* 0x0002620008000100 */
[----:B------:R1:W1:Y:S01]  /*0d30*/  SYNCS.EXCH.64 URZ, [UR7+0x168], UR10 ;  /* 0x0001680a07ff75b2 */ /* 0x0002620008000100 */
[----:B------:R-:W-:Y:S01]  /*0d40*/  NOP ;  /* 0x0000000000007918 */ /* 0x000fe20000000000 */
.L_x_14:
[----:B------:R-:W3:Y:S01]  /*0d50*/  LDCU UR5, c[0x0][0x36c] ;  /* 0x00006d80ff0577ac */ /* 0x000ee20008000800 */
[----:B------:R-:W-:Y:S01]  /*0d60*/  ISETP.NE.OR P6, PT, R0, 0x2, !P6 ;  /* 0x000000020000780c */ /* 0x000fe200077c5670 */
[----:B------:R-:W-:Y:S01]  /*0d70*/  NOP ;  /* 0x0000000000007918 */ /* 0x000fe20000000000 */
[----:B------:R-:W-:Y:S01]  /*0d80*/  LOP3.LUT R8, R109, 0x1f, RZ, 0xc0, !PT ;  /* 0x0000001f6d087812 */ /* 0x000fe200078ec0ff */
[----:B------:R-:W-:Y:S02]  /*0d90*/  UISETP.NE.AND UP5, UPT, UR4, 0x2, UPT ;  /* 0x000000020400788c */ /* 0x000fe4000bfa5270 */
[----:B------:R-:W-:Y:S02]  /*0da0*/  UISETP.NE.AND UP4, UPT, UR4, URZ, UPT ;  /* 0x000000ff0400728c */ /* 0x000fe4000bf85270 */
[----:B---3--:R-:W-:-:S09]  /*0db0*/  UISETP.EQ.U32.AND UP1, UPT, UR5, 0x1, UPT ;  /* 0x000000010500788c */ /* 0x008fd2000bf22070 */
[----:B------:R-:W-:Y:S05]  /*0dc0*/  BRA.U !UP1, `(.L_x_15) ;  /* 0x0000000109087547 */ /* 0x000fea000b800000 */
[----:B-12-4-:R-:W-:Y:S01]  /*0dd0*/  UCGABAR_ARV ;  /* 0x00000000000079c7 */ /* 0x016fe20008000000 */
[----:B------:R-:W-:Y:S05]  /*0de0*/  BRA `(.L_x_16) ;  /* 0x0000000000047947 */ /* 0x000fea0003800000 */
.L_x_15:
[----:B-12-4-:R-:W-:Y:S01]  /*0df0*/  NOP ;  /* 0x0000000000007918 */ /* 0x016fe20000000000 */
.L_x_16:
[----:B------:R-:W1:Y:S01]  /*0e00*/  S2R R14, SR_CTAID.Y ;  /* 0x00000000000e7919 */ /* 0x000e620000002600 */
[----:B------:R-:W2:Y:S01]  /*0e10*/  S2UR UR6, SR_CTAID.X ;  /* 0x00000000000679c3 */ /* 0x000ea20000002500 */
[----:B------:R-:W-:-:S05]  /*0e20*/  CS2R.32 R97, SR_CgaSize ;  /* 0x0000000000617805 */ /* 0x000fca0000008a00 */
[----:B------:R-:W-:-:S05]  /*0e30*/  IMAD R97, R97, -0xa0, RZ ;  /* 0xffffff6061617824 */ /* 0x000fca00078e02ff */
[----:B------:R-:W-:-:S14]  /*0e40*/  R2UR UR5, R97 ;  /* 0x00000000610572ca */ /* 0x000fdc00000e0000 */
[----:B------:R-:W3:Y:S01]  /*0e50*/  LDCU UR5, c[0x0][UR5+0x2b4] ;  /* 0x00005680050577ac */ /* 0x000ee20008000800 */
[----:B------:R-:W-:-:S05]  /*0e60*/  CS2R.32 R97, SR_CgaSize ;  /* 0x0000000000617805 */ /* 0x000fca0000008a00 */
[----:B------:R-:W-:-:S05]  /*0e70*/  IMAD R97, R97, -0xa0, RZ ;  /* 0xffffff6061617824 */ /* 0x000fca00078e02ff */
[----:B------:R-:W-:-:S14]  /*0e80*/  R2UR UR7, R97 ;  /* 0x00000000610772ca */ /* 0x000fdc00000e0000 */
[----:B------:R-:W4:Y:S01]  /*0e90*/  LDCU UR7, c[0x0][UR7+0x2b0] ;  /* 0x00005600070777ac */ /* 0x000f220008000800 */
[----:B------:R-:W-:-:S05]  /*0ea0*/  CS2R.32 R0, SR_CgaSize ;  /* 0x0000000000007805 */ /* 0x000fca0000008a00 */
[----:B------:R-:W-:-:S06]  /*0eb0*/  IMAD R0, R0, -0xa0, RZ ;  /* 0xffffff6000007824 */ /* 0x000fcc00078e02ff */
[----:B------:R-:W3:Y:S01]  /*0ec0*/  LDC R0, c[0x0][R0+0x2a4] ;  /* 0x0000a90000007b82 */ /* 0x000ee20000000800 */
[----:B------:R-:W-:Y:S02]  /*0ed0*/  USHF.L.U32 UR44, UR48, 0xc, URZ ;  /* 0x0000000c302c7899 */ /* 0x000fe400080006ff */
[----:B------:R-:W-:Y:S02]  /*0ee0*/  USHF.L.U32 UR23, UR48, 0x5, URZ ;  /* 0x0000000530177899 */ /* 0x000fe400080006ff */
[----:B------:R-:W-:Y:S02]  /*0ef0*/  ULOP3.LUT UR44, UR44, 0x1000, URZ, 0xc0, !UPT ;  /* 0x000010002c2c7892 */ /* 0x000fe4000f8ec0ff */
[----:B------:R-:W-:Y:S01]  /*0f00*/  ULOP3.LUT UR23, UR23, 0x20, URZ, 0xc0, !UPT ;  /* 0x0000002017177892 */ /* 0x000fe2000f8ec0ff */
[----:B------:R-:W3:Y:S01]  /*0f10*/  LDC R11, c[0x0][0xc24] ;  /* 0x00030900ff0b7b82 */ /* 0x000ee20000000800 */
[----:B------:R-:W-:Y:S01]  /*0f20*/  UISETP.NE.AND UP2, UPT, UR4, 0x2, UPT ;  /* 0x000000020400788c */ /* 0x000fe2000bf45270 */
[----:B--2---:R-:W-:-:S02]  /*0f30*/  I2FP.F32.U32 R97, UR6 ;  /* 0x0000000600617c45 */ /* 0x004fc40008201000 */
[----:B------:R-:W-:-:S05]  /*0f40*/  CS2R.32 R2, SR_CgaSize ;  /* 0x0000000000027805 */ /* 0x000fca0000008a00 */
[----:B------:R-:W-:-:S06]  /*0f50*/  IMAD R2, R2, -0xa0, RZ ;  /* 0xffffff6002027824 */ /* 0x000fcc00078e02ff */
[----:B------:R-:W2:Y:S01]  /*0f60*/  LDC R2, c[0x0][R2+0x2a0] ;  /* 0x0000a80002027b82 */ /* 0x000ea20000000800 */
[----:B------:R-:W-:Y:S01]  /*0f70*/  MOV R15, UR6 ;  /* 0x00000006000f7c02 */ /* 0x000fe20008000f00 */
[----:B----4-:R-:W-:Y:S01]  /*0f80*/  FMUL R97, R97, UR7 ;  /* 0x0000000761617c20 */ /* 0x010fe20008400000 */
[----:B-1----:R-:W-:-:S05]  /*0f90*/  I2FP.F32.U32 R96, R14 ;  /* 0x0000000e00607245 */ /* 0x002fca0000201000 */
[----:B------:R-:W1:Y:S01]  /*0fa0*/  S2UR UR49, SR_CTAID.Z ;  /* 0x00000000003179c3 */ /* 0x000e620000002700 */
[----:B------:R-:W4:Y:S01]  /*0fb0*/  F2I.U32.TRUNC.NTZ R97, R97 ;  /* 0x0000006100617305 */ /* 0x000f22000020f000 */
[----:B---3--:R-:W-:Y:S01]  /*0fc0*/  FMUL R96, R96, UR5 ;  /* 0x0000000560607c20 */ /* 0x008fe20008400000 */
[----:B------:R-:W3:Y:S01]  /*0fd0*/  LDCU UR5, c[0x0][0xc30] ;  /* 0x00018600ff0577ac */ /* 0x000ee20008000800 */
[----:B------:R-:W-:-:S04]  /*0fe0*/  ISETP.GE.AND P0, PT, R11, 0x1, PT ;  /* 0x000000010b00780c */ /* 0x000fc80003f06270 */
[----:B------:R-:W1:Y:S01]  /*0ff0*/  LDC R40, c[0x0][0xc24] ;  /* 0x00030900ff287b82 */ /* 0x000e620000000800 */
[----:B------:R-:W3:Y:S01]  /*1000*/  F2I.U32.TRUNC.NTZ R96, R96 ;  /* 0x0000006000607305 */ /* 0x000ee2000020f000 */
[----:B----4-:R-:W-:-:S05]  /*1010*/  IADD3 R97, PT, PT, -R97, RZ, RZ ;  /* 0x000000ff61617210 */ /* 0x010fca0007ffe1ff */
[----:B--2---:R-:W-:Y:S01]  /*1020*/  IMAD R97, R2, R97, UR6 ;  /* 0x0000000602617e24 */ /* 0x004fe2000f8e0261 */
[----:B---3--:R-:W-:-:S05]  /*1030*/  IADD3 R96, PT, PT, -R96, RZ, RZ ;  /* 0x000000ff60607210 */ /* 0x008fca0007ffe1ff */
[----:B------:R-:W-:Y:S01]  /*1040*/  IMAD R96, R0, R96, R14 ;  /* 0x0000006000607224 */ /* 0x000fe200078e020e */
[----:B------:R-:W-:Y:S01]  /*1050*/  PRMT R0, RZ, 0x7610, R0 ;  /* 0x00007610ff007816 */ /* 0x000fe20000000000 */
[----:B------:R-:W-:Y:S06]  /*1060*/  BRA.U UP4, `(.L_x_17) ;  /* 0x0000000104207547 */ /* 0x000fec000b800000 */
[C---:B------:R-:W-:Y:S02]  /*1070*/  ISETP.NE.AND P3, PT, R96.reuse, RZ, PT ;  /* 0x000000ff6000720c */ /* 0x040fe40003f65270 */
[----:B------:R-:W-:Y:S02]  /*1080*/  ISETP.NE.AND P1, PT, R96, RZ, PT ;  /* 0x000000ff6000720c */ /* 0x000fe40003f25270 */
[C---:B------:R-:W-:Y:S02]  /*1090*/  ISETP.NE.AND P2, PT, R97.reuse, 0x1, PT ;  /* 0x000000016100780c */ /* 0x040fe40003f45270 */
[----:B------:R-:W-:Y:S02]  /*10a0*/  SEL R0, RZ, 0x2, P3 ;  /* 0x00000002ff007807 */ /* 0x000fe40001800000 */
[----:B------:R-:W-:Y:S02]  /*10b0*/  ISETP.EQ.OR P1, PT, R97, RZ, !P1 ;  /* 0x000000ff6100720c */ /* 0x000fe40004f22670 */
[----:B------:R-:W-:-:S02]  /*10c0*/  SEL R0, R0, 0x2, P2 ;  /* 0x0000000200007807 */ /* 0x000fc40001000000 */
[----:B------:R-:W-:-:S05]  /*10d0*/  SEL R2, RZ, 0x1, !P1 ;  /* 0x00000001ff027807 */ /* 0x000fca0004800000 */
[----:B------:R-:W-:Y:S02]  /*10e0*/  IMAD.IADD R0, R2, 0x1, R0 ;  /* 0x0000000102007824 */ /* 0x000fe400078e0200 */
.L_x_17:
[----:B------:R-:W-:Y:S05]  /*10f0*/  @!P0 BRA `(.L_x_18) ;  /* 0x0000000000b88947 */ /* 0x000fea0003800000 */
[----:B------:R-:W2:Y:S01]  /*1100*/  LDC.64 R4, c[0x0][0xc18] ;  /* 0x00030600ff047b82 */ /* 0x000ea20000000a00 */
[----:B------:R-:W-:-:S07]  /*1110*/  ISETP.NE.AND P0, PT, R11, 0x1, PT ;  /* 0x000000010b00780c */ /* 0x000fce0003f05270 */
[----:B------:R-:W3:Y:S08]  /*1120*/  LDC R10, c[0x0][0xc0c] ;  /* 0x00030300ff0a7b82 */ /* 0x000ef00000000800 */
[----:B------:R-:W4:Y:S08]  /*1130*/  LDC R13, c[0x0][0x370] ;  /* 0x0000dc00ff0d7b82 */ /* 0x000f300000000800 */
[----:B------:R-:W1:Y:S01]  /*1140*/  LDC R12, c[0x0][0x374] ;  /* 0x0000dd00ff0c7b82 */ /* 0x000e620000000800 */
[----:B--2---:R-:W-:-:S07]  /*1150*/  ISETP.NE.AND P1, PT, R4, 0x1, PT ;  /* 0x000000010400780c */ /* 0x004fce0003f25270 */
[----:B------:R-:W4:Y:S01]  /*1160*/  LDC.64 R6, c[0x0][0xc10] ;  /* 0x00030400ff067b82 */ /* 0x000f220000000a00 */
[----:B---3--:R-:W-:-:S07]  /*1170*/  ISETP.NE.AND P2, PT, R10, 0x1, PT ;  /* 0x000000010a00780c */ /* 0x008fce0003f45270 */
[----:B------:R-:W2:Y:S08]  /*1180*/  LDC R9, c[0x0][0xc20] ;  /* 0x00030800ff097b82 */ /* 0x000eb00000000800 */
[----:B------:R-:W3:Y:S01]  /*1190*/  LDC.64 R2, c[0x0][0xc28] ;  /* 0x00030a00ff027b82 */ /* 0x000ee20000000a00 */
[----:B-1----:R-:W-:-:S04]  /*11a0*/  IMAD.HI.U32 R16, R12, R5, RZ ;  /* 0x000000050c107227 */ /* 0x002fc800078e00ff */
[----:B------:R-:W-:-:S04]  /*11b0*/  IMAD.HI.U32 R5, R14, R5, RZ ;  /* 0x000000050e057227 */ /* 0x000fc800078e00ff */
[----:B----4-:R-:W-:-:S05]  /*11c0*/  IMAD.HI.U32 R17, R13, R6, RZ ;  /* 0x000000060d117227 */ /* 0x010fca00078e00ff */
[----:B------:R-:W-:Y:S01]  /*11d0*/  @P2 SHF.R.U32.HI R13, RZ, R7, R17 ;  /* 0x00000007ff0d2219 */ /* 0x000fe20000011611 */
[C---:B------:R-:W-:Y:S01]  /*11e0*/  IMAD.HI.U32 R17, R15.reuse, R6, RZ ;  /* 0x000000060f117227 */ /* 0x040fe200078e00ff */
[-C--:B--2---:R-:W-:Y:S02]  /*11f0*/  @P1 SHF.R.U32.HI R12, RZ, R9.reuse, R16 ;  /* 0x00000009ff0c1219 */ /* 0x084fe40000011610 */
[----:B------:R-:W-:Y:S02]  /*1200*/  SHF.R.U32.HI R5, RZ, R9, R5 ;  /* 0x00000009ff057219 */ /* 0x000fe40000011605 */
[----:B------:R-:W-:Y:S02]  /*1210*/  SHF.R.U32.HI R17, RZ, R7, R17 ;  /* 0x00000007ff117219 */ /* 0x000fe40000011611 */
[----:B------:R-:W-:Y:S01]  /*1220*/  SEL R5, R14, R5, !P1 ;  /* 0x000000050e057207 */ /* 0x000fe20004800000 */
[----:B---3--:R-:W-:Y:S01]  /*1230*/  IMAD.HI.U32 R16, R12, R2, RZ ;  /* 0x000000020c107227 */ /* 0x008fe200078e00ff */
[----:B------:R-:W-:-:S03]  /*1240*/  SEL R17, R15, R17, !P2 ;  /* 0x000000110f117207 */ /* 0x000fc60005000000 */
[----:B------:R-:W-:Y:S01]  /*1250*/  IMAD.HI.U32 R6, R13, R2, RZ ;  /* 0x000000020d067227 */ /* 0x000fe200078e00ff */
[----:B------:R-:W-:-:S04]  /*1260*/  @P0 SHF.R.U32.HI R12, RZ, R3, R16 ;  /* 0x00000003ff0c0219 */ /* 0x000fc80000011610 */
[----:B------:R-:W-:Y:S01]  /*1270*/  @P0 SHF.R.U32.HI R13, RZ, R3, R6 ;  /* 0x00000003ff0d0219 */ /* 0x000fe20000011606 */
[----:B------:R-:W-:-:S04]  /*1280*/  IMAD R12, R12, R11, RZ ;  /* 0x0000000b0c0c7224 */ /* 0x000fc800078e02ff */
[----:B------:R-:W-:Y:S01]  /*1290*/  IMAD R6, R13, R11, RZ ;  /* 0x0000000b0d067224 */ /* 0x000fe200078e02ff */
[----:B------:R-:W-:-:S04]  /*12a0*/  ISETP.GE.AND P1, PT, R5, R12, PT ;  /* 0x0000000c0500720c */ /* 0x000fc80003f26270 */
[----:B------:R-:W-:Y:S01]  /*12b0*/  ISETP.GE.OR P1, PT, R17, R6, P1 ;  /* 0x000000061100720c */ /* 0x000fe20000f26670 */
[----:B------:R-:W-:-:S05]  /*12c0*/  IMAD.HI.U32 R6, R5, R2, RZ ;  /* 0x0000000205067227 */ /* 0x000fca00078e00ff */
[----:B------:R-:W-:-:S04]  /*12d0*/  SHF.R.U32.HI R6, RZ, R3, R6 ;  /* 0x00000003ff067219 */ /* 0x000fc80000011606 */
[----:B------:R-:W-:-:S03]  /*12e0*/  SEL R6, R5, R6, !P0 ;  /* 0x0000000605067207 */ /* 0x000fc60004000000 */
[----:B------:R-:W-:Y:S01]  /*12f0*/  @!P1 IMAD.HI.U32 R7, R17, R2, RZ ;  /* 0x0000000211079227 */ /* 0x000fe200078e00ff */
[----:B------:R-:W-:-:S04]  /*1300*/  IADD3 R2, PT, PT, -R6, RZ, RZ ;  /* 0x000000ff06027210 */ /* 0x000fc80007ffe1ff */
[----:B------:R-:W-:Y:S01]  /*1310*/  @!P1 SHF.R.U32.HI R3, RZ, R3, R7 ;  /* 0x00000003ff039219 */ /* 0x000fe20000011607 */
[----:B------:R-:W-:Y:S01]  /*1320*/  IMAD R2, R11, R2, R5 ;  /* 0x000000020b027224 */ /* 0x000fe200078e0205 */
[----:B------:R-:W-:Y:S02]  /*1330*/  IADD3 R7, PT, PT, -R5, RZ, RZ ;  /* 0x000000ff05077210 */ /* 0x000fe40007ffe1ff */
[----:B------:R-:W-:-:S03]  /*1340*/  @!P1 SEL R3, R17, R3, !P0 ;  /* 0x0000000311039207 */ /* 0x000fc60004000000 */
[----:B------:R-:W-:Y:S02]  /*1350*/  IMAD R7, R4, R7, R14 ;  /* 0x0000000704077224 */ /* 0x000fe400078e020e */
[--C-:B------:R-:W-:Y:S02]  /*1360*/  @!P1 IMAD.IADD R6, R6, 0x1, -R3.reuse ;  /* 0x0000000106069824 */ /* 0x100fe400078e0a03 */
[----:B------:R-:W-:Y:S01]  /*1370*/  @!P1 IMAD R3, R2, R13, R3 ;  /* 0x0000000d02039224 */ /* 0x000fe200078e0203 */
[----:B------:R-:W-:Y:S01]  /*1380*/  IADD3 R2, PT, PT, -R17, RZ, RZ ;  /* 0x000000ff11027210 */ /* 0x000fe20007ffe1ff */
[----:B------:R-:W-:Y:S02]  /*1390*/  @!P1 IMAD R5, R6, R11, R17 ;  /* 0x0000000b06059224 */ /* 0x000fe400078e0211 */
[----:B------:R-:W-:Y:S02]  /*13a0*/  @!P1 IMAD.MOV.U32 R17, RZ, RZ, R3 ;  /* 0x000000ffff119224 */ /* 0x000fe400078e0003 */
[----:B------:R-:W-:-:S02]  /*13b0*/  IMAD R2, R10, R2, R15 ;  /* 0x000000020a027224 */ /* 0x000fc400078e020f */
[----:B------:R-:W-:Y:S02]  /*13c0*/  IMAD R14, R5, R4, R7 ;  /* 0x00000004050e7224 */ /* 0x000fe400078e0207 */
[----:B------:R-:W-:Y:S02]  /*13d0*/  IMAD R15, R17, R10, R2 ;  /* 0x0000000a110f7224 */ /* 0x000fe400078e0202 */
.L_x_18:
[----:B------:R-:W-:-:S09]  /*13e0*/  UISETP.NE.AND UP3, UPT, UR5, 0x1, UPT ;  /* 0x000000010500788c */ /* 0x000fd2000bf65270 */
[----:B------:R-:W-:Y:S05]  /*13f0*/  BRA.U UP3, `(.L_x_19) ;  /* 0x0000000103407547 */ /* 0x000fea000b800000 */
[----:B------:R-:W2:Y:S08]  /*1400*/  LDC.64 R4, c[0x0][0xc10] ;  /* 0x00030400ff047b82 */ /* 0x000eb00000000a00 */
[----:B------:R-:W3:Y:S08]  /*1410*/  LDC.64 R2, c[0x0][0xc18] ;  /* 0x00030600ff027b82 */ /* 0x000ef00000000a00 */
[----:B------:R-:W4:Y:S08]  /*1420*/  LDC R6, c[0x0][0xc20] ;  /* 0x00030800ff067b82 */ /* 0x000f300000000800 */
[----:B------:R-:W1:Y:S01]  /*1430*/  LDC R7, c[0x0][0xc0c] ;  /* 0x00030300ff077b82 */ /* 0x000e620000000800 */
[----:B--2---:R-:W-:-:S05]  /*1440*/  IMAD.HI.U32 R4, R15, R4, RZ ;  /* 0x000000040f047227 */ /* 0x004fca00078e00ff */
[----:B------:R-:W-:Y:S01]  /*1450*/  SHF.R.U32.HI R4, RZ, R5, R4 ;  /* 0x00000005ff047219 */ /* 0x000fe20000011604 */
[----:B---3--:R-:W-:Y:S01]  /*1460*/  IMAD.HI.U32 R3, R14, R3, RZ ;  /* 0x000000030e037227 */ /* 0x008fe200078e00ff */
[----:B------:R-:W-:-:S04]  /*1470*/  ISETP.NE.AND P0, PT, R2, 0x1, PT ;  /* 0x000000010200780c */ /* 0x000fc80003f05270 */
[----:B----4-:R-:W-:-:S04]  /*1480*/  SHF.R.U32.HI R3, RZ, R6, R3 ;  /* 0x00000006ff037219 */ /* 0x010fc80000011603 */
[----:B------:R-:W-:Y:S02]  /*1490*/  SEL R3, R14, R3, !P0 ;  /* 0x000000030e037207 */ /* 0x000fe40004000000 */
[----:B-1----:R-:W-:-:S04]  /*14a0*/  ISETP.NE.AND P1, PT, R7, 0x1, PT ;  /* 0x000000010700780c */ /* 0x002fc80003f25270 */
[----:B------:R-:W-:-:S05]  /*14b0*/  SEL R4, R15, R4, !P1 ;  /* 0x000000040f047207 */ /* 0x000fca0004800000 */
[----:B------:R-:W-:Y:S02]  /*14c0*/  IMAD.IADD R5, R3, 0x1, -R4 ;  /* 0x0000000103057824 */ /* 0x000fe400078e0a04 */
[----:B------:R-:W-:Y:S02]  /*14d0*/  IMAD.IADD R3, R4, 0x1, -R3 ;  /* 0x0000000104037824 */ /* 0x000fe400078e0a03 */
[----:B------:R-:W-:Y:S02]  /*14e0*/  IMAD R15, R5, R7, R15 ;  /* 0x00000007050f7224 */ /* 0x000fe400078e020f */
[----:B------:R-:W-:Y:S02]  /*14f0*/  IMAD R14, R3, R2, R14 ;  /* 0x00000002030e7224 */ /* 0x000fe400078e020e */
.L_x_19:
[----:B------:R-:W-:Y:S05]  /*1500*/  BRA.U !UP1, `(.L_x_20) ;  /* 0x00000001090c7547 */ /* 0x000fea000b800000 */
[----:B------:R-:W-:Y:S01]  /*1510*/  UCGABAR_WAIT ;  /* 0x0000000000007dc7 */ /* 0x000fe20008000000 */
[----:B------:R-:W-:Y:S01]  /*1520*/  CCTL.IVALL ;  /* 0x00000000ff00798f */ /* 0x000fe20002000000 */
[----:B------:R-:W-:Y:S05]  /*1530*/  BRA `(.L_x_21) ;  /* 0x0000000000047947 */ /* 0x000fea0003800000 */
.L_x_20:
[----:B------:R-:W-:Y:S06]  /*1540*/  BAR.SYNC.DEFER_BLOCKING 0x0 ;  /* 0x0000000000007b1d */ /* 0x000fec0000010000 */
.L_x_21:
[----:B------:R-:W-:Y:S05]  /*1550*/  BRA.U UP2, `(.L_x_22) ;  /* 0x0000002102c87547 */ /* 0x000fea000b800000 */
[----:B------:R-:W2:Y:S01]  /*1560*/  LDCU UR51, c[0x0][0x394] ;  /* 0x00007280ff3377ac */ /* 0x000ea20008000800 */
[----:B------:R-:W3:Y:S01]  /*1570*/  LDC R2, c[0x0][0x5d8] ;  /* 0x00017600ff027b82 */ /* 0x000ee20000000800 */
[----:B------:R-:W-:Y:S01]  /*1580*/  PLOP3.LUT P4, PT, PT, PT, UP6, 0x80, 0x8 ;  /* 0x000000000008781c */ /* 0x000fe20003f8f068 */
[----:B------:R-:W-:Y:S01]  /*1590*/  IMAD.MOV.U32 R12, RZ, RZ, 0x1 ;  /* 0x00000001ff0c7424 */ /* 0x000fe200078e00ff */
[----:B------:R-:W-:Y:S01]  /*15a0*/  UISETP.NE.AND UP0, UPT, UR4, URZ, UPT ;  /* 0x000000ff0400728c */ /* 0x000fe2000bf05270 */
[----:B------:R-:W-:Y:S01]  /*15b0*/  ISETP.EQ.OR P5, PT, R8, RZ, P6 ;  /* 0x000000ff0800720c */ /* 0x000fe200037a2670 */
[----:B------:R-:W-:Y:S01]  /*15c0*/  UMOV UR45, 0x400 ;  /* 0x00000400002d7882 */ /* 0x000fe20000000000 */
[----:B------:R-:W-:Y:S01]  /*15d0*/  USEL UR47, URZ, 0x1, UP5 ;  /* 0x00000001ff2f7887 */ /* 0x000fe2000a800000 */
[----:B------:R-:W-:Y:S01]  /*15e0*/  PLOP3.LUT P4, PT, P4, PT, PT, 0x8, 0x80 ;  /* 0x000000000080781c */ /* 0x000fe2000278e170 */
[----:B------:R-:W4:Y:S01]  /*15f0*/  LDC R9, c[0x0][0x370] ;  /* 0x0000dc00ff097b82 */ /* 0x000f220000000800 */
[----:B------:R-:W-:Y:S01]  /*1600*/  ULEA UR45, UR48, UR45, 0x18 ;  /* 0x0000002d302d7291 */ /* 0x000fe2000f8ec0ff */
[----:B------:R-:W-:Y:S01]  /*1610*/  IMAD.MOV.U32 R11, RZ, RZ, RZ ;  /* 0x000000ffff0b7224 */ /* 0x000fe200078e00ff */
[----:B------:R-:W1:Y:S01]  /*1620*/  LDCU.64 UR54, c[0x0][0x348] ;  /* 0x00006900ff3677ac */ /* 0x000e620008000a00 */
[----:B------:R-:W-:-:S04]  /*1630*/  USEL UR47, UR47, 0x2, UP0 ;  /* 0x000000022f2f7887 */ /* 0x000fc80008000000 */
[----:B------:R-:W1:Y:S01]  /*1640*/  LDC R0, c[0x0][0x374] ;  /* 0x0000dd00ff007b82 */ /* 0x000e620000000800 */
[----:B--2---:R-:W-:Y:S02]  /*1650*/  UIADD3 UR5, UPT, UPT, UR51, 0x3f, URZ ;  /* 0x0000003f33057890 */ /* 0x004fe4000fffe0ff */
[----:B------:R-:W-:Y:S02]  /*1660*/  UIADD3 UR4, UPT, UPT, UR51, -0x1, URZ ;  /* 0xffffffff33047890 */ /* 0x000fe4000fffe0ff */
[----:B------:R-:W-:Y:S02]  /*1670*/  USHF.R.S32.HI UR53, URZ, 0x1f, UR5 ;  /* 0x0000001fff357899 */ /* 0x000fe40008011405 */
[----:B------:R-:W-:Y:S01]  /*1680*/  UISETP.GE.U32.AND UP2, UPT, UR4, -0x7f, UPT ;  /* 0xffffff810400788c */ /* 0x000fe2000bf46070 */
[----:B---3--:R-:W-:Y:S01]  /*1690*/  VIADD R2, R2, 0x7f ;  /* 0x0000007f02027836 */ /* 0x008fe20000000000 */
[----:B------:R-:W-:Y:S02]  /*16a0*/  ULEA.HI UR53, UR53, UR5, URZ, 0x6 ;  /* 0x0000000535357291 */ /* 0x000fe4000f8f30ff */
[----:B------:R-:W-:-:S02]  /*16b0*/  UIADD3 UR51, UPT, UPT, UR51, 0x7e, URZ ;  /* 0x0000007e33337890 */ /* 0x000fc4000fffe0ff */
[----:B------:R-:W-:Y:S01]  /*16c0*/  USHF.R.S32.HI UR53, URZ, 0x6, UR53 ;  /* 0x00000006ff357899 */ /* 0x000fe20008011435 */
[----:B------:R-:W-:Y:S01]  /*16d0*/  SHF.R.S32.HI R13, RZ, 0x1f, R2 ;  /* 0x0000001fff0d7819 */ /* 0x000fe20000011402 */
[----:B------:R-:W-:Y:S02]  /*16e0*/  UIADD3 UR50, UPT, UPT, UR45, 0x15400, UR44 ;  /* 0x000154002d327890 */ /* 0x000fe4000fffe02c */
[----:B------:R-:W-:Y:S01]  /*16f0*/  UISETP.LT.U32.AND UP1, UPT, UR53, 0x11, UPT ;  /* 0x000000113500788c */ /* 0x000fe2000bf21070 */
[----:B------:R-:W-:Y:S01]  /*1700*/  LEA.HI R13, R13, R2, RZ, 0x7 ;  /* 0x000000020d0d7211 */ /* 0x000fe200078f38ff */
[----:B------:R-:W-:Y:S02]  /*1710*/  UMOV UR48, URZ ;  /* 0x000000ff00307c82 */ /* 0x000fe40008000000 */
[----:B------:R-:W-:Y:S01]  /*1720*/  USEL UR52, UR53, 0x11, UP1 ;  /* 0x0000001135347887 */ /* 0x000fe20008800000 */
[----:B------:R-:W-:-:S03]  /*1730*/  SHF.R.S32.HI R13, RZ, 0x7, R13 ;  /* 0x00000007ff0d7819 */ /* 0x000fc6000001140d */
[----:B------:R-:W-:Y:S02]  /*1740*/  UIADD3 UR46, UPT, UPT, UR52, -0x1, URZ ;  /* 0xffffffff342e7890 */ /* 0x000fe4000fffe0ff */
[----:B------:R-:W-:Y:S02]  /*1750*/  @UP2 UIADD3 UR46, UPT, UPT, UR52, URZ, URZ ;  /* 0x000000ff342e2290 */ /* 0x000fe4000fffe0ff */
[----:B-1----:R-:W-:Y:S02]  /*1760*/  UIADD3 UR49, UPT, UPT, UR53, -UR52, URZ ;  /* 0x8000003435317290 */ /* 0x002fe4000fffe0ff */
[----:B----4-:R-:W-:-:S12]  /*1770*/  UIADD3 UR46, UPT, UPT, UR46, 0x1, URZ ;  /* 0x000000012e2e7890 */ /* 0x010fd8000fffe0ff */
.L_x_40:
[-C--:B------:R-:W-:Y:S01]  /*1780*/  IABS R5, R13.reuse ;  /* 0x0000000d00057213 */ /* 0x080fe20000000000 */
[----:B-1----:R-:W1:Y:S01]  /*1790*/  LDC R7, c[0x0][0x5dc] ;  /* 0x00017700ff077b82 */ /* 0x002e620000000800 */
[----:B------:R-:W-:Y:S01]  /*17a0*/  IABS R3, R14 ;  /* 0x0000000e00037213 */ /* 0x000fe20000000000 */
[----:B------:R-:W-:Y:S01]  /*17b0*/  ULEA UR4, UR48, UR45, 0x3 ;  /* 0x0000002d30047291 */ /* 0x000fe2000f8e18ff */
[----:B------:R-:W2:Y:S01]  /*17c0*/  I2F.RP R18, R5 ;  /* 0x0000000500127306 */ /* 0x000ea20000209400 */
[----:B------:R-:W-:Y:S01]  /*17d0*/  IABS R2, R13 ;  /* 0x0000000d00027213 */ /* 0x000fe20000000000 */
[----:B------:R-:W-:Y:S01]  /*17e0*/  UISETP.GE.U32.AND UP0, UPT, UR51, 0x7f, UPT ;  /* 0x0000007f3300788c */ /* 0x000fe2000bf06070 */
[----:B------:R-:W-:Y:S01]  /*17f0*/  R2UR UR38, R15 ;  /* 0x000000000f2672ca */ /* 0x000fe200000e0000 */
[----:B------:R-:W-:Y:S01]  /*1800*/  UMOV UR26, URZ ;  /* 0x000000ff001a7c82 */ /* 0x000fe20008000000 */
[----:B------:R-:W-:-:S03]  /*1810*/  IADD3 R2, PT, PT, RZ, -R2, RZ ;  /* 0x80000002ff027210 */ /* 0x000fc60007ffe0ff */
[----:B--2---:R-:W2:Y:S08]  /*1820*/  MUFU.RCP R18, R18 ;  /* 0x0000001200127308 */ /* 0x004eb00000001000 */
[----:B------:R-:W-:Y:S01]  /*1830*/  USHF.L.U32 UR38, UR38, 0x6, URZ ;  /* 0x0000000626267899 */ /* 0x000fe200080006ff */
[----:B-1----:R-:W-:-:S04]  /*1840*/  IABS R16, R7 ;  /* 0x0000000700107213 */ /* 0x002fc80000000000 */
[----:B------:R-:W1:Y:S01]  /*1850*/  I2F.RP R6, R16 ;  /* 0x0000001000067306 */ /* 0x000e620000209400 */
[----:B--2---:R-:W-:-:S07]  /*1860*/  VIADD R18, R18, 0xffffffe ;  /* 0x0ffffffe12127836 */ /* 0x004fce0000000000 */
[----:B------:R-:W2:Y:S08]  /*1870*/  F2I.FTZ.U32.TRUNC.NTZ R19, R18 ;  /* 0x0000001200137305 */ /* 0x000eb0000021f000 */
[----:B-1----:R-:W1:Y:S01]  /*1880*/  MUFU.RCP R6, R6 ;  /* 0x0000000600067308 */ /* 0x002e620000001000 */
[----:B--2---:R-:W-:Y:S02]  /*1890*/  IMAD.MOV R4, RZ, RZ, -R19 ;  /* 0x000000ffff047224 */ /* 0x004fe400078e0a13 */
[----:B------:R-:W-:-:S02]  /*18a0*/  IMAD.MOV.U32 R18, RZ, RZ, RZ ;  /* 0x000000ffff127224 */ /* 0x000fc400078e00ff */
[----:B------:R-:W-:-:S04]  /*18b0*/  IMAD R4, R4, R5, RZ ;  /* 0x0000000504047224 */ /* 0x000fc800078e02ff */
[----:B------:R-:W-:-:S04]  /*18c0*/  IMAD.HI.U32 R4, R19, R4, R18 ;  /* 0x0000000413047227 */ /* 0x000fc800078e0012 */
[----:B-1----:R-:W-:Y:S02]  /*18d0*/  VIADD R18, R6, 0xffffffe ;  /* 0x0ffffffe06127836 */ /* 0x002fe40000000000 */
[----:B------:R-:W-:Y:S02]  /*18e0*/  IMAD.HI.U32 R4, R4, R3, RZ ;  /* 0x0000000304047227 */ /* 0x000fe400078e00ff */
[----:B------:R-:W1:Y:S02]  /*18f0*/  F2I.FTZ.U32.TRUNC.NTZ R19, R18 ;  /* 0x0000001200137305 */ /* 0x000e64000021f000 */
[----:B------:R-:W-:-:S05]  /*1900*/  IMAD R2, R4, R2, R3 ;  /* 0x0000000204027224 */ /* 0x000fca00078e0203 */
[----:B------:R-:W-:Y:S01]  /*1910*/  ISETP.GT.U32.AND P1, PT, R5, R2, PT ;  /* 0x000000020500720c */ /* 0x000fe20003f24070 */
[----:B-1----:R-:W-:Y:S02]  /*1920*/  IMAD.MOV R6, RZ, RZ, -R19 ;  /* 0x000000ffff067224 */ /* 0x002fe400078e0a13 */
[----:B------:R-:W-:Y:S02]  /*1930*/  IMAD.MOV.U32 R18, RZ, RZ, RZ ;  /* 0x000000ffff127224 */ /* 0x000fe400078e00ff */
[----:B------:R-:W-:-:S08]  /*1940*/  IMAD R6, R6, R16, RZ ;  /* 0x0000001006067224 */ /* 0x000fd000078e02ff */
[----:B------:R-:W-:Y:S01]  /*1950*/  @!P1 IADD3 R4, PT, PT, R4, 0x1, RZ ;  /* 0x0000000104049810 */ /* 0x000fe20007ffe0ff */
[----:B------:R-:W-:Y:S01]  /*1960*/  @!P1 IMAD.IADD R2, R2, 0x1, -R5 ;  /* 0x0000000102029824 */ /* 0x000fe200078e0a05 */
[----:B------:R-:W-:Y:S01]  /*1970*/  ISETP.NE.AND P1, PT, R13, RZ, PT ;  /* 0x000000ff0d00720c */ /* 0x000fe20003f25270 */
[----:B------:R-:W-:-:S03]  /*1980*/  IMAD.HI.U32 R6, R19, R6, R18 ;  /* 0x0000000613067227 */ /* 0x000fc600078e0012 */
[----:B---3--:R-:W-:Y:S02]  /*1990*/  ISETP.GE.U32.AND P2, PT, R2, R5, PT ;  /* 0x000000050200720c */ /* 0x008fe40003f46070 */
[----:B------:R-:W-:Y:S01]  /*19a0*/  LOP3.LUT R2, R14, R13, RZ, 0x3c, !PT ;  /* 0x0000000d0e027212 */ /* 0x000fe200078e3cff */
[----:B------:R-:W1:Y:S03]  /*19b0*/  LDC R5, c[0x0][0x5e0] ;  /* 0x00017800ff057b82 */ /* 0x000e660000000800 */
[----:B------:R-:W-:-:S07]  /*19c0*/  ISETP.GE.AND P0, PT, R2, RZ, PT ;  /* 0x000000ff0200720c */ /* 0x000fce0003f06270 */
[----:B------:R-:W-:-:S06]  /*19d0*/  @P2 VIADD R4, R4, 0x1 ;  /* 0x0000000104042836 */ /* 0x000fcc0000000000 */
[----:B------:R-:W-:Y:S02]  /*19e0*/  @!P0 IADD3 R4, PT, PT, -R4, RZ, RZ ;  /* 0x000000ff04048210 */ /* 0x000fe40007ffe1ff */
[----:B------:R-:W-:-:S04]  /*19f0*/  @!P1 LOP3.LUT R4, RZ, R13, RZ, 0x33, !PT ;  /* 0x0000000dff049212 */ /* 0x000fc800078e33ff */
[----:B------:R-:W-:Y:S02]  /*1a00*/  IABS R3, R4 ;  /* 0x0000000400037213 */ /* 0x000fe40000000000 */
[----:B-1----:R-:W-:-:S03]  /*1a10*/  IABS R2, R5 ;  /* 0x0000000500027213 */ /* 0x002fc60000000000 */
[----:B------:R-:W-:Y:S01]  /*1a20*/  IMAD.MOV.U32 R17, RZ, RZ, R3 ;  /* 0x000000ffff117224 */ /* 0x000fe200078e0003 */
[----:B------:R-:W1:Y:S03]  /*1a30*/  I2F.RP R18, R2 ;  /* 0x0000000200127306 */ /* 0x000e660000209400 */
[----:B------:R-:W-:-:S05]  /*1a40*/  IMAD.HI.U32 R6, R6, R17, RZ ;  /* 0x0000001106067227 */ /* 0x000fca00078e00ff */
[----:B------:R-:W-:-:S05]  /*1a50*/  IADD3 R3, PT, PT, -R6, RZ, RZ ;  /* 0x000000ff06037210 */ /* 0x000fca0007ffe1ff */
[C---:B------:R-:W-:Y:S01]  /*1a60*/  IMAD R3, R16.reuse, R3, R17 ;  /* 0x0000000310037224 */ /* 0x040fe200078e0211 */
[----:B-1----:R-:W1:Y:S04]  /*1a70*/  MUFU.RCP R18, R18 ;  /* 0x0000001200127308 */ /* 0x002e680000001000 */
[----:B------:R-:W-:-:S13]  /*1a80*/  ISETP.GT.U32.AND P1, PT, R16, R3, PT ;  /* 0x000000031000720c */ /* 0x000fda0003f24070 */
[----:B------:R-:W-:Y:S01]  /*1a90*/  @!P1 IMAD.IADD R3, R3, 0x1, -R16 ;  /* 0x0000000103039824 */ /* 0x000fe200078e0a10 */
[----:B------:R-:W-:Y:S01]  /*1aa0*/  @!P1 IADD3 R6, PT, PT, R6, 0x1, RZ ;  /* 0x0000000106069810 */ /* 0x000fe20007ffe0ff */
[----:B-1----:R-:W-:Y:S01]  /*1ab0*/  VIADD R18, R18, 0xffffffe ;  /* 0x0ffffffe12127836 */ /* 0x002fe20000000000 */
[----:B------:R-:W-:Y:S02]  /*1ac0*/  ISETP.NE.AND P1, PT, R7, RZ, PT ;  /* 0x000000ff0700720c */ /* 0x000fe40003f25270 */
[----:B------:R-:W-:Y:S01]  /*1ad0*/  ISETP.GE.U32.AND P2, PT, R3, R16, PT ;  /* 0x000000100300720c */ /* 0x000fe20003f46070 */
[----:B------:R-:W1:Y:S01]  /*1ae0*/  F2I.FTZ.U32.TRUNC.NTZ R19, R18 ;  /* 0x0000001200137305 */ /* 0x000e62000021f000 */
[----:B------:R-:W-:Y:S02]  /*1af0*/  LOP3.LUT R3, R4, R7, RZ, 0x3c, !PT ;  /* 0x0000000704037212 */ /* 0x000fe400078e3cff */
[----:B------:R-:W-:Y:S02]  /*1b00*/  SHF.L.U32 R16, R12, 0x1f, RZ ;  /* 0x0000001f0c107819 */ /* 0x000fe400000006ff */
[----:B------:R-:W-:-:S07]  /*1b10*/  ISETP.GE.AND P0, PT, R3, RZ, PT ;  /* 0x000000ff0300720c */ /* 0x000fce0003f06270 */
[----:B------:R-:W-:Y:S01]  /*1b20*/  @P2 VIADD R6, R6, 0x1 ;  /* 0x0000000106062836 */ /* 0x000fe20000000000 */
[----:B------:R2:W3:Y:S01]  /*1b30*/  SYNCS.PHASECHK.TRANS64.TRYWAIT P2, [UR4+0x88], R16 ;  /* 0x00008810ff0075a7 */ /* 0x0004e20008041104 */
[----:B-1----:R-:W-:Y:S02]  /*1b40*/  IMAD.MOV R3, RZ, RZ, -R19 ;  /* 0x000000ffff037224 */ /* 0x002fe400078e0a13 */
[----:B------:R-:W-:Y:S02]  /*1b50*/  IMAD.MOV.U32 R18, RZ, RZ, RZ ;  /* 0x000000ffff127224 */ /* 0x000fe400078e00ff */
[----:B------:R-:W-:Y:S02]  /*1b60*/  @!P0 IADD3 R6, PT, PT, -R6, RZ, RZ ;  /* 0x000000ff06068210 */ /* 0x000fe40007ffe1ff */
[----:B------:R-:W-:Y:S01]  /*1b70*/  @!P1 LOP3.LUT R6, RZ, R7, RZ, 0x33, !PT ;  /* 0x00000007ff069212 */ /* 0x000fe200078e33ff */
[----:B--2---:R-:W-:-:S03]  /*1b80*/  IMAD R16, R3, R2, RZ ;  /* 0x0000000203107224 */ /* 0x004fc600078e02ff */
[----:B------:R-:W-:Y:S01]  /*1b90*/  IABS R3, R6 ;  /* 0x0000000600037213 */ /* 0x000fe20000000000 */
[----:B------:R-:W-:-:S04]  /*1ba0*/  IMAD.HI.U32 R17, R19, R16, R18 ;  /* 0x0000001013117227 */ /* 0x000fc800078e0012 */
[----:B------:R-:W-:-:S04]  /*1bb0*/  IMAD.MOV.U32 R16, RZ, RZ, R3 ;  /* 0x000000ffff107224 */ /* 0x000fc800078e0003 */
[----:B------:R-:W-:-:S05]  /*1bc0*/  IMAD.HI.U32 R17, R17, R16, RZ ;  /* 0x0000001011117227 */ /* 0x000fca00078e00ff */
[----:B------:R-:W-:-:S05]  /*1bd0*/  IADD3 R3, PT, PT, -R17, RZ, RZ ;  /* 0x000000ff11037210 */ /* 0x000fca0007ffe1ff */
[----:B------:R-:W-:-:S05]  /*1be0*/  IMAD R3, R2, R3, R16 ;  /* 0x0000000302037224 */ /* 0x000fca00078e0210 */
[----:B------:R-:W-:-:S13]  /*1bf0*/  ISETP.GT.U32.AND P1, PT, R2, R3, PT ;  /* 0x000000030200720c */ /* 0x000fda0003f24070 */
[----:B------:R-:W-:Y:S01]  /*1c00*/  @!P1 IMAD.IADD R3, R3, 0x1, -R2 ;  /* 0x0000000103039824 */ /* 0x000fe200078e0a02 */
[----:B------:R-:W-:Y:S02]  /*1c10*/  @!P1 IADD3 R17, PT, PT, R17, 0x1, RZ ;  /* 0x0000000111119810 */ /* 0x000fe40007ffe0ff */
[----:B------:R-:W-:Y:S02]  /*1c20*/  ISETP.NE.AND P1, PT, R5, RZ, PT ;  /* 0x000000ff0500720c */ /* 0x000fe40003f25270 */
[----:B------:R-:W-:Y:S01]  /*1c30*/  ISETP.GE.U32.AND P3, PT, R3, R2, PT ;  /* 0x000000020300720c */ /* 0x000fe20003f66070 */
[----:B------:R-:W-:Y:S01]  /*1c40*/  IMAD.MOV R2, RZ, RZ, -R4 ;  /* 0x000000ffff027224 */ /* 0x000fe200078e0a04 */
[----:B------:R-:W-:-:S03]  /*1c50*/  LOP3.LUT R3, R6, R5, RZ, 0x3c, !PT ;  /* 0x0000000506037212 */ /* 0x000fc600078e3cff */
[----:B------:R-:W-:Y:S01]  /*1c60*/  IMAD R2, R13, R2, R14 ;  /* 0x000000020d027224 */ /* 0x000fe200078e020e */
[----:B------:R-:W-:Y:S02]  /*1c70*/  ISETP.GE.AND P0, PT, R3, RZ, PT ;  /* 0x000000ff0300720c */ /* 0x000fe40003f06270 */
[----:B------:R-:W-:Y:S02]  /*1c80*/  IADD3 R3, PT, PT, -R6, RZ, RZ ;  /* 0x000000ff06037210 */ /* 0x000fe40007ffe1ff */
[----:B------:R-:W-:-:S03]  /*1c90*/  R2UR UR10, R2 ;  /* 0x00000000020a72ca */ /* 0x000fc600000e0000 */
[----:B------:R-:W-:Y:S02]  /*1ca0*/  @P3 VIADD R17, R17, 0x1 ;  /* 0x0000000111113836 */ /* 0x000fe40000000000 */
[----:B------:R-:W-:-:S04]  /*1cb0*/  IMAD R4, R7, R3, R4 ;  /* 0x0000000307047224 */ /* 0x000fc800078e0204 */
[----:B------:R-:W-:Y:S01]  /*1cc0*/  @!P0 IMAD.MOV R17, RZ, RZ, -R17 ;  /* 0x000000ffff118224 */ /* 0x000fe200078e0a11 */
[----:B------:R-:W-:-:S03]  /*1cd0*/  @!P1 LOP3.LUT R17, RZ, R5, RZ, 0x33, !PT ;  /* 0x00000005ff119212 */ /* 0x000fc600078e33ff */
[----:B------:R-:W-:Y:S02]  /*1ce0*/  USHF.L.U32 UR10, UR10, 0x7, URZ ;  /* 0x000000070a0a7899 */ /* 0x000fe400080006ff */
[----:B------:R-:W-:-:S04]  /*1cf0*/  IMAD.MOV R2, RZ, RZ, -R17 ;  /* 0x000000ffff027224 */ /* 0x000fc800078e0a11 */
[----:B------:R-:W-:Y:S01]  /*1d00*/  IMAD R5, R5, R2, R6 ;  /* 0x0000000205057224 */ /* 0x000fe200078e0206 */
[----:B---3--:R-:W-:Y:S06]  /*1d10*/  BRA.U !UP0, `(.L_x_23) ;  /* 0x00000005087c7547 */ /* 0x008fec000b800000 */
[----:B------:R-:W1:Y:S01]  /*1d20*/  LDC.64 R2, c[0x0][0x5f8] ;  /* 0x00017e00ff027b82 */ /* 0x000e620000000a00 */
[----:B------:R-:W2:Y:S01]  /*1d30*/  LDCU UR5, c[0x0][0x5c8] ;  /* 0x0000b900ff0577ac */ /* 0x000ea20008000800 */
[----:B------:R-:W1:Y:S06]  /*1d40*/  LDCU.64 UR8, c[0x0][0x5c0] ;  /* 0x0000b800ff0877ac */ /* 0x000e6c0008000a00 */
[----:B------:R-:W2:Y:S01]  /*1d50*/  LDC R6, c[0x0][0x600] ;  /* 0x00018000ff067b82 */ /* 0x000ea20000000800 */
[----:B------:R-:W3:Y:S01]  /*1d60*/  LDCU UR30, c[0x0][0x5a8] ;  /* 0x0000b500ff1e77ac */ /* 0x000ee20008000800 */
[----:B------:R-:W4:Y:S01]  /*1d70*/  LDCU UR29, c[0x0][0x59c] ;  /* 0x0000b380ff1d77ac */ /* 0x000f220008000800 */
[----:B------:R-:W1:Y:S01]  /*1d80*/  LDCU UR28, c[0x0][0x590] ;  /* 0x0000b200ff1c77ac */ /* 0x000e620008000800 */
[----:B------:R-:W1:Y:S02]  /*1d90*/  LDCU UR27, c[0x0][0x594] ;  /* 0x0000b280ff1b77ac */ /* 0x000e640008000800 */
[----:B-1----:R-:W-:Y:S01]  /*1da0*/  IMAD R2, R4, UR8, R2 ;  /* 0x0000000804027c24 */ /* 0x002fe2000f8e0202 */
[----:B------:R-:W1:Y:S01]  /*1db0*/  LDCU UR25, c[0x0][0x598] ;  /* 0x0000b300ff1977ac */ /* 0x000e620008000800 */
[----:B------:R-:W-:Y:S01]  /*1dc0*/  IMAD R7, R5, UR9, R3 ;  /* 0x0000000905077c24 */ /* 0x000fe2000f8e0203 */
[----:B------:R-:W1:Y:S01]  /*1dd0*/  LDCU UR24, c[0x0][0x5ac] ;  /* 0x0000b580ff1877ac */ /* 0x000e620008000800 */
[----:B--2---:R-:W-:Y:S01]  /*1de0*/  IMAD R6, R17, UR5, R6 ;  /* 0x0000000511067c24 */ /* 0x004fe2000f8e0206 */
[----:B------:R-:W2:Y:S01]  /*1df0*/  LDCU UR22, c[0x0][0x5b0] ;  /* 0x0000b600ff1677ac */ /* 0x000ea20008000800 */
[----:B------:R-:W1:Y:S01]  /*1e00*/  LDCU UR15, c[0x0][0x5cc] ;  /* 0x0000b980ff0f77ac */ /* 0x000e620008000800 */
[----:B------:R-:W1:Y:S01]  /*1e10*/  LDCU UR4, c[0x0][0x5ec] ;  /* 0x0000bd80ff0477ac */ /* 0x000e620008000800 */
[----:B------:R-:W1:Y:S01]  /*1e20*/  LDCU.64 UR20, c[0x0][0x5a0] ;  /* 0x0000b400ff1477ac */ /* 0x000e620008000a00 */
[----:B------:R-:W1:Y:S01]  /*1e30*/  LDCU.64 UR18, c[0x0][0x5d0] ;  /* 0x0000ba00ff1277ac */ /* 0x000e620008000a00 */
[----:B------:R-:W1:Y:S01]  /*1e40*/  LDCU.64 UR6, c[0x0][0x5f0] ;  /* 0x0000be00ff0677ac */ /* 0x000e620008000a00 */
[----:B------:R-:W-:Y:S01]  /*1e50*/  UMOV UR31, URZ ;  /* 0x000000ff001f7c82 */ /* 0x000fe20008000000 */
[----:B---34-:R-:W-:-:S05]  /*1e60*/  UMOV UR43, UR48 ;  /* 0x00000030002b7c82 */ /* 0x018fca0008000000 */
.L_x_29:
[----:B------:R-:W-:Y:S01]  /*1e70*/  @!P6 MOV R14, 0x3000 ;  /* 0x00003000000ee802 */ /* 0x000fe20000000f00 */
[----:B------:R-:W-:Y:S01]  /*1e80*/  ULEA UR37, UR43, UR45, 0x3 ;  /* 0x0000002d2b257291 */ /* 0x000fe2000f8e18ff */
[----:B---3--:R-:W-:Y:S11]  /*1e90*/  @P2 BRA `(.L_x_24) ;  /* 0x00000000000c2947 */ /* 0x008ff60003800000 */
[----:B------:R-:W-:Y:S04]  /*1ea0*/  SHF.L.U32 R15, R12, 0x1f, RZ ;  /* 0x0000001f0c0f7819 */ /* 0x000fe800000006ff */
[----:B------:R-:W3:Y:S02]  /*1eb0*/  SYNCS.PHASECHK.TRANS64.TRYWAIT P0, [UR37+0x88], R15 ;  /* 0x0000880fff0075a7 */ /* 0x000ee40008001125 */
[----:B---3--:R-:W-:Y:S05]  /*1ec0*/  @!P0 BRA `(.L_x_25) ;  /* 0x0000006c00288947 */ /* 0x008fea0003800000 */
.L_x_24:
[----:B------:R4:W-:Y:S01]  /*1ed0*/  @!P6 SYNCS.ARRIVE.TRANS64 RZ, [UR37], R14 ;  /* 0x0000000effffe9a7 */ /* 0x0009e20008000025 */
[----:B------:R-:W-:Y:S04]  /*1ee0*/  ULOP3.LUT UR5, UR47, 0x2, URZ, 0xfc, !UPT ;  /* 0x000000022f057892 */ /* 0x000fe8000f8efcff */
[----:B------:R-:W-:Y:S09]  /*1ef0*/  UISETP.NE.AND UP0, UPT, UR5, 0x2, UPT ;  /* 0x000000020500788c */ /* 0x000ff2000bf05270 */
[----:B------:R-:W-:Y:S05]  /*1f00*/  BRA.U UP0, `(.L_x_26) ;  /* 0x0000000100047547 */ /* 0x000fea000b800000 */
[----:B-12---:R-:W-:Y:S05]  /*1f10*/  BPT.TRAP 0x1 ;  /* 0x000000040000795c */ /* 0x006fea0000300000 */
.L_x_26:
[----:B------:R-:W-:Y:S04]  /*1f20*/  BSSY.RECONVERGENT B0, `(.L_x_27) ;  /* 0x0000003000007945 */ /* 0x000fe80003800200 */
[----:B------:R-:W-:Y:S05]  /*1f30*/  @P5 BRA `(.L_x_28) ;  /* 0x0000000000045947 */ /* 0x000fea0003800000 */
[----:B-12---:R-:W-:Y:S05]  /*1f40*/  BPT.TRAP 0x1 ;  /* 0x000000040000795c */ /* 0x006fea0000300000 */
.L_x_28:
[----:B-12---:R-:W-:Y:S05]  /*1f50*/  BSYNC.RECONVERGENT B0 ;  /* 0x0000000000007941 */ /* 0x006fea0003800200 */
.L_x_27:
[----:B------:R-:W-:Y:S02]  /*1f60*/  UIADD3 UR48, UPT, UPT, UR43, 0x1, URZ ;  /* 0x000000012b307890 */ /* 0x000fe4000fffe0ff */
[----:B------:R-:W-:Y:S02]  /*1f70*/  USHF.L.U32 UR39, UR31, 0x6, URZ ;  /* 0x000000061f277899 */ /* 0x000fe400080006ff */
[----:B------:R-:W-:Y:S02]  /*1f80*/  UISETP.NE.AND UP0, UPT, UR48, 0x11, UPT ;  /* 0x000000113000788c */ /* 0x000fe4000bf05270 */
[----:B------:R-:W-:Y:S02]  /*1f90*/  ULOP3.LUT UR5, UR39, UR23, URZ, 0xfc, !UPT ;  /* 0x0000001727057292 */ /* 0x000fe4000f8efcff */
[----:B------:R-:W-:Y:S02]  /*1fa0*/  USEL UR34, URZ, 0x1, UP0 ;  /* 0x00000001ff227887 */ /* 0x000fe40008000000 */
[----:B------:R-:W-:Y:S01]  /*1fb0*/  USEL UR48, UR48, URZ, UP0 ;  /* 0x000000ff30307287 */ /* 0x000fe20008000000 */
[----:B------:R-:W-:Y:S03]  /*1fc0*/  ELECT P0, URZ, PT ;  /* 0x0000000000ff782f */ /* 0x000fe60003800000 */
[----:B------:R-:W-:Y:S01]  /*1fd0*/  ULEA UR9, UR48, UR45, 0x3 ;  /* 0x0000002d30097291 */ /* 0x000fe2000f8e18ff */
[----:B------:R-:W-:Y:S01]  /*1fe0*/  LOP3.LUT R12, R12, UR34, RZ, 0x3c, !PT ;  /* 0x000000220c0c7c12 */ /* 0x000fe2000f8e3cff */
[----:B------:R-:W-:Y:S02]  /*1ff0*/  UIMAD.WIDE.U32 UR16, UR5, UR27, URZ ;  /* 0x0000001b051072a5 */ /* 0x000fe4000f8e00ff */
[----:B------:R-:W-:Y:S01]  /*2000*/  UISETP.NE.AND UP0, UPT, UR28, 0x1, UPT ;  /* 0x000000011c00788c */ /* 0x000fe2000bf05270 */
[----:B---3--:R-:W-:Y:S01]  /*2010*/  SHF.L.U32 R3, R12, 0x1f, RZ ;  /* 0x0000001f0c037819 */ /* 0x008fe200000006ff */
[----:B------:R-:W-:Y:S02]  /*2020*/  USHF.R.U32.HI UR16, URZ, UR25, UR17 ;  /* 0x00000019ff107299 */ /* 0x000fe40008011611 */
[----:B------:R-:W-:Y:S01]  /*2030*/  UISETP.NE.AND UP2, UPT, UR30, 0x1, UPT ;  /* 0x000000011e00788c */ /* 0x000fe2000bf45270 */
[----:B------:R1:W3:Y:S01]  /*2040*/  SYNCS.PHASECHK.TRANS64.TRYWAIT P2, [UR9+0x88], R3 ;  /* 0x00008803ff0075a7 */ /* 0x0002e20008041109 */
[----:B------:R-:W-:Y:S01]  /*2050*/  USEL UR16, UR5, UR16, !UP0 ;  /* 0x0000001005107287 */ /* 0x000fe2000c000000 */
[----:B----4-:R-:W-:Y:S01]  /*2060*/  @P0 IMAD.U32 R14, R7, 0x20, R2 ;  /* 0x00000020070e0824 */ /* 0x010fe200078e0002 */
[----:B------:R-:W-:Y:S02]  /*2070*/  UISETP.NE.AND UP0, UPT, UR29, 0x1, UPT ;  /* 0x000000011d00788c */ /* 0x000fe4000bf05270 */
[----:B------:R-:W-:Y:S01]  /*2080*/  UIMAD.WIDE.U32 UR32, UR16, UR20, URZ ;  /* 0x00000014102072a5 */ /* 0x000fe2000f8e00ff */
[----:B------:R-:W-:Y:S01]  /*2090*/  @P0 IMAD.U32 R14, R6, 0x400, R14 ;  /* 0x00000400060e0824 */ /* 0x000fe200078e000e */
[----:B------:R-:W-:Y:S02]  /*20a0*/  UIADD3 UR26, UPT, UPT, -UR16, URZ, URZ ;  /* 0x000000ff101a7290 */ /* 0x000fe4000fffe1ff */
[----:B------:R-:W-:Y:S02]  /*20b0*/  USHF.R.U32.HI UR17, URZ, UR21, UR33 ;  /* 0x00000015ff117299 */ /* 0x000fe40008011621 */
[----:B------:R-:W-:Y:S01]  /*20c0*/  UIADD3 UR34, UP1, UPT, UR54, 0x80, URZ ;  /* 0x0000008036227890 */ /* 0x000fe2000ff3e0ff */
[----:B------:R-:W-:Y:S01]  /*20d0*/  @P0 R2UR UR41, R14 ;  /* 0x000000000e2902ca */ /* 0x000fe200000e0000 */
[----:B------:R-:W-:Y:S02]  /*20e0*/  USEL UR17, UR16, UR17, !UP0 ;  /* 0x0000001110117287 */ /* 0x000fe4000c000000 */
[----:B------:R-:W-:Y:S02]  /*20f0*/  ULEA UR42, UR43, UR45, 0xc ;  /* 0x0000002d2b2a7291 */ /* 0x000fe4000f8e60ff */
[----:B------:R-:W-:Y:S02]  /*2100*/  UIMAD.WIDE.U32 UR32, UR17, UR24, URZ ;  /* 0x00000018112072a5 */ /* 0x000fe4000f8e00ff */
[----:B------:R-:W-:Y:S02]  /*2110*/  UIADD3 UR32, UPT, UPT, -UR17, URZ, URZ ;  /* 0x000000ff11207290 */ /* 0x000fe4000fffe1ff */
[----:B------:R-:W-:Y:S02]  /*2120*/  USHF.R.U32.HI UR14, URZ, UR22, UR33 ;  /* 0x00000016ff0e7299 */ /* 0x000fe40008011621 */
[----:B------:R-:W-:Y:S01]  /*2130*/  UIMAD UR5, UR28, UR26, UR5 ;  /* 0x0000001a1c0572a4 */ /* 0x000fe2000f8e0205 */
[----:B-1----:R-:W-:Y:S01]  /*2140*/  IMAD.MOV.U32 R3, RZ, RZ, 0x3 ;  /* 0x00000003ff037424 */ /* 0x002fe200078e00ff */
[----:B------:R-:W-:Y:S01]  /*2150*/  USEL UR14, UR17, UR14, !UP2 ;  /* 0x0000000e110e7287 */ /* 0x000fe2000d000000 */
[----:B------:R-:W-:Y:S01]  /*2160*/  IMAD.U32 R14, RZ, RZ, UR41 ;  /* 0x00000029ff0e7e24 */ /* 0x000fe2000f8e00ff */
[----:B------:R-:W-:Y:S02]  /*2170*/  UIADD3.X UR35, UPT, UPT, URZ, UR55, URZ, UP1, !UPT ;  /* 0x00000037ff237290 */ /* 0x000fe40008ffe4ff */
[----:B------:R-:W-:Y:S01]  /*2180*/  UIADD3 UR36, UPT, UPT, UR42, 0x4400, URZ ;  /* 0x000044002a247890 */ /* 0x000fe2000fffe0ff */
[----:B------:R-:W-:Y:S01]  /*2190*/  @P0 R2UR UR9, R3 ;  /* 0x00000000030902ca */ /* 0x000fe200000e0000 */
[----:B------:R-:W-:Y:S02]  /*21a0*/  UIADD3 UR26, UPT, UPT, -UR14, URZ, URZ ;  /* 0x000000ff0e1a7290 */ /* 0x000fe4000fffe1ff */
[----:B------:R-:W-:Y:S02]  /*21b0*/  UIMAD UR16, UR29, UR32, UR16 ;  /* 0x000000201d1072a4 */ /* 0x000fe4000f8e0210 */
[----:B------:R-:W-:Y:S02]  /*21c0*/  ULEA UR43, UR43, UR44, 0xd ;  /* 0x0000002c2b2b7291 */ /* 0x000fe4000f8e68ff */
[----:B------:R-:W-:Y:S02]  /*21d0*/  UIADD3 UR40, UP0, UPT, UR54, 0x180, URZ ;  /* 0x0000018036287890 */ /* 0x000fe4000ff1e0ff */
[----:B------:R-:W-:Y:S02]  /*21e0*/  UIMAD UR17, UR30, UR26, UR17 ;  /* 0x0000001a1e1172a4 */ /* 0x000fe4000f8e0211 */
[----:B------:R-:W-:Y:S02]  /*21f0*/  UIMAD UR11, UR5, UR15, UR4 ;  /* 0x0000000f050b72a4 */ /* 0x000fe4000f8e0204 */
[----:B------:R-:W-:Y:S01]  /*2200*/  UIMAD UR12, UR16, UR18, UR6 ;  /* 0x00000012100c72a4 */ /* 0x000fe2000f8e0206 */
[----:B------:R-:W-:Y:S01]  /*2210*/  IMAD.U32 R3, RZ, RZ, UR9 ;  /* 0x00000009ff037e24 */ /* 0x000fe2000f8e00ff */
[----:B------:R-:W-:Y:S01]  /*2220*/  UMOV UR56, 0x0 ;  /* 0x0000000000387882 */ /* 0x000fe20000000000 */
[----:B------:R-:W-:Y:S01]  /*2230*/  UMOV UR57, 0x10000000 ;  /* 0x1000000000397882 */ /* 0x000fe20000000000 */
[----:B------:R-:W-:Y:S01]  /*2240*/  UIADD3 UR8, UPT, UPT, UR45, 0x15400, UR43 ;  /* 0x000154002d087890 */ /* 0x000fe2000fffe02b */
[----:B------:R4:W-:Y:S01]  /*2250*/  UTMALDG.2D [UR36], [UR34], desc[UR56] ;  /* 0x00003824220075b4 */ /* 0x0009e20008009000 */
[----:B------:R-:W-:Y:S01]  /*2260*/  UIMAD UR13, UR17, UR19, UR7 ;  /* 0x00000013110d72a4 */ /* 0x000fe2000f8e0207 */
[----:B------:R-:W-:Y:S01]  /*2270*/  @P0 PRMT R3, R14, 0x5410, R3 ;  /* 0x000054100e030816 */ /* 0x000fe20000000003 */
[----:B------:R-:W-:Y:S01]  /*2280*/  UIADD3.X UR41, UPT, UPT, URZ, UR55, URZ, UP0, !UPT ;  /* 0x00000037ff297290 */ /* 0x000fe200087fe4ff */
[----:B------:R-:W-:Y:S02]  /*2290*/  UMOV UR9, UR37 ;  /* 0x0000002500097c82 */ /* 0x000fe40008000000 */
[----:B------:R-:W-:Y:S01]  /*22a0*/  @P0 R2UR UR42, R3 ;  /* 0x00000000032a02ca */ /* 0x000fe200000e0000 */
[----:B------:R-:W-:Y:S01]  /*22b0*/  UIADD3 UR31, UPT, UPT, UR31, 0x1, URZ ;  /* 0x000000011f1f7890 */ /* 0x000fe2000fffe0ff */
[----:B------:R-:W-:Y:S01]  /*22c0*/  UMOV UR26, UR46 ;  /* 0x0000002e001a7c82 */ /* 0x000fe20008000000 */
[----:B------:R-:W-:Y:S02]  /*22d0*/  UMOV UR43, UR48 ;  /* 0x00000030002b7c82 */ /* 0x000fe40008000000 */
[----:B------:R-:W-:Y:S08]  /*22e0*/  UISETP.NE.AND UP0, UPT, UR31, UR46, UPT ;  /* 0x0000002e1f00728c */ /* 0x000ff0000bf05270 */
[----:B------:R4:W-:Y:S02]  /*22f0*/  UTMALDG.5D.IM2COL.MULTICAST [UR8], [UR40], UR42 ;  /* 0x00000008280073b4 */ /* 0x0009e4000806082a */
[----:B----4-:R-:W-:Y:S05]  /*2300*/  BRA.U UP0, `(.L_x_29) ;  /* 0xfffffff900d87547 */ /* 0x010fea000b83ffff */
.L_x_23:
[----:B------:R-:W-:Y:S01]  /*2310*/  ULEA UR4, UR48, UR45, 0x3 ;  /* 0x0000002d30047291 */ /* 0x000fe2000f8e18ff */
[----:B------:R-:W-:Y:S01]  /*2320*/  SHF.L.U32 R2, R12, 0x1f, RZ ;  /* 0x0000001f0c027819 */ /* 0x000fe200000006ff */
[----:B------:R-:W-:Y:S01]  /*2330*/  @!P4 SYNCS.ARRIVE.TRANS64.A1T0 RZ, [UR45+0x138], RZ ;  /* 0x000138ffffffc9a7 */ /* 0x000fe2000810002d */
[----:B------:R-:W-:-:S06]  /*2340*/  UISETP.GT.AND UP0, UPT, UR53, UR52, UPT ;  /* 0x000000343500728c */ /* 0x000fcc000bf04270 */
[----:B------:R1:W2:Y:S03]  /*2350*/  SYNCS.PHASECHK.TRANS64.TRYWAIT P1, [UR4+0x88], R2 ;  /* 0x00008802ff0075a7 */ /* 0x0002a60008021104 */
[----:B------:R-:W-:Y:S05]  /*2360*/  BRA.U !UP0, `(.L_x_30) ;  /* 0x00000005087c7547 */ /* 0x000fea000b800000 */
[----:B-1----:R-:W1:Y:S01]  /*2370*/  LDC.64 R2, c[0x0][0x5f8] ;  /* 0x00017e00ff027b82 */ /* 0x002e620000000a00 */
[----:B------:R-:W4:Y:S01]  /*2380*/  LDCU UR5, c[0x0][0x5c8] ;  /* 0x0000b900ff0577ac */ /* 0x000f220008000800 */
[----:B------:R-:W1:Y:S06]  /*2390*/  LDCU.64 UR16, c[0x0][0x5c0] ;  /* 0x0000b800ff1077ac */ /* 0x000e6c0008000a00 */
[----:B------:R-:W4:Y:S01]  /*23a0*/  LDC R6, c[0x0][0x600] ;  /* 0x00018000ff067b82 */ /* 0x000f220000000800 */
[----:B------:R-:W1:Y:S01]  /*23b0*/  LDCU UR32, c[0x0][0x5a8] ;  /* 0x0000b500ff2077ac */ /* 0x000e620008000800 */
[----:B------:R-:W1:Y:S01]  /*23c0*/  LDCU UR31, c[0x0][0x59c] ;  /* 0x0000b380ff1f77ac */ /* 0x000e620008000800 */
[----:B------:R-:W1:Y:S01]  /*23d0*/  LDCU UR30, c[0x0][0x590] ;  /* 0x0000b200ff1e77ac */ /* 0x000e620008000800 */
[----:B------:R-:W1:Y:S02]  /*23e0*/  LDCU UR29, c[0x0][0x594] ;  /* 0x0000b280ff1d77ac */ /* 0x000e640008000800 */
[----:B-1----:R-:W-:Y:S01]  /*23f0*/  IMAD R2, R4, UR16, R2 ;  /* 0x0000001004027c24 */ /* 0x002fe2000f8e0202 */
[----:B------:R-:W1:Y:S01]  /*2400*/  LDCU UR28, c[0x0][0x598] ;  /* 0x0000b300ff1c77ac */ /* 0x000e620008000800 */
[----:B------:R-:W-:Y:S01]  /*2410*/  IMAD R3, R5, UR17, R3 ;  /* 0x0000001105037c24 */ /* 0x000fe2000f8e0203 */
[----:B------:R-:W1:Y:S01]  /*2420*/  LDCU UR27, c[0x0][0x5ac] ;  /* 0x0000b580ff1b77ac */ /* 0x000e620008000800 */
[----:B----4-:R-:W-:Y:S01]  /*2430*/  IMAD R6, R17, UR5, R6 ;  /* 0x0000000511067c24 */ /* 0x010fe2000f8e0206 */
[----:B------:R-:W4:Y:S01]  /*2440*/  LDCU UR15, c[0x0][0x5b0] ;  /* 0x0000b600ff0f77ac */ /* 0x000f220008000800 */
[----:B------:R-:W1:Y:S01]  /*2450*/  LDCU UR9, c[0x0][0x5cc] ;  /* 0x0000b980ff0977ac */ /* 0x000e620008000800 */
[----:B------:R-:W1:Y:S01]  /*2460*/  LDCU UR4, c[0x0][0x5ec] ;  /* 0x0000bd80ff0477ac */ /* 0x000e620008000800 */
[----:B------:R-:W1:Y:S01]  /*2470*/  LDCU.64 UR24, c[0x0][0x5a0] ;  /* 0x0000b400ff1877ac */ /* 0x000e620008000a00 */
[----:B------:R-:W1:Y:S01]  /*2480*/  LDCU.64 UR12, c[0x0][0x5d0] ;  /* 0x0000ba00ff0c77ac */ /* 0x000e620008000a00 */
[----:B------:R-:W1:Y:S01]  /*2490*/  LDCU.64 UR6, c[0x0][0x5f0] ;  /* 0x0000be00ff0677ac */ /* 0x000e620008000a00 */
[----:B------:R-:W-:Y:S01]  /*24a0*/  UIADD3 UR8, UPT, UPT, UR49, UR26, URZ ;  /* 0x0000001a31087290 */ /* 0x000fe2000fffe0ff */
[----:B------:R-:W-:-:S11]  /*24b0*/  UMOV UR60, UR48 ;  /* 0x00000030003c7c82 */ /* 0x000fd60008000000 */
.L_x_36:
[----:B------:R-:W-:Y:S01]  /*24c0*/  @!P6 MOV R5, 0x3000 ;  /* 0x000030000005e802 */ /* 0x000fe20000000f00 */
[----:B------:R-:W-:Y:S01]  /*24d0*/  ULEA UR41, UR60, UR45, 0x3 ;  /* 0x0000002d3c297291 */ /* 0x000fe2000f8e18ff */
[----:B--2---:R-:W-:Y:S11]  /*24e0*/  @P1 BRA `(.L_x_31) ;  /* 0x00000000000c1947 */ /* 0x004ff60003800000 */
[----:B------:R-:W-:Y:S04]  /*24f0*/  SHF.L.U32 R7, R12, 0x1f, RZ ;  /* 0x0000001f0c077819 */ /* 0x000fe800000006ff */
[----:B------:R-:W2:Y:S02]  /*2500*/  SYNCS.PHASECHK.TRANS64.TRYWAIT P0, [UR41+0x88], R7 ;  /* 0x00008807ff0075a7 */ /* 0x000ea40008001129 */
[----:B--2---:R-:W-:Y:S05]  /*2510*/  @!P0 BRA `(.L_x_32) ;  /* 0x0000006400ac8947 */ /* 0x004fea0003800000 */
.L_x_31:
[----:B------:R1:W-:Y:S01]  /*2520*/  @!P6 SYNCS.ARRIVE.TRANS64 RZ, [UR41], R5 ;  /* 0x00000005ffffe9a7 */ /* 0x0003e20008000029 */
[----:B------:R-:W-:Y:S04]  /*2530*/  ULOP3.LUT UR5, UR47, 0x2, URZ, 0xfc, !UPT ;  /* 0x000000022f057892 */ /* 0x000fe8000f8efcff */
[----:B------:R-:W-:Y:S09]  /*2540*/  UISETP.NE.AND UP0, UPT, UR5, 0x2, UPT ;  /* 0x000000020500788c */ /* 0x000ff2000bf05270 */
[----:B------:R-:W-:Y:S05]  /*2550*/  BRA.U UP0, `(.L_x_33) ;  /* 0x0000000100047547 */ /* 0x000fea000b800000 */
[----:B-1--4-:R-:W-:Y:S05]  /*2560*/  BPT.TRAP 0x1 ;  /* 0x000000040000795c */ /* 0x012fea0000300000 */
.L_x_33:
[----:B------:R-:W-:Y:S04]  /*2570*/  BSSY.RECONVERGENT B0, `(.L_x_34) ;  /* 0x0000003000007945 */ /* 0x000fe80003800200 */
[----:B------:R-:W-:Y:S05]  /*2580*/  @P5 BRA `(.L_x_35) ;  /* 0x0000000000045947 */ /* 0x000fea0003800000 */
[----:B-1--4-:R-:W-:Y:S05]  /*2590*/  BPT.TRAP 0x1 ;  /* 0x000000040000795c */ /* 0x012fea0000300000 */
.L_x_35:
[----:B-1--4-:R-:W-:Y:S05]  /*25a0*/  BSYNC.RECONVERGENT B0 ;  /* 0x0000000000007941 */ /* 0x012fea0003800200 */
.L_x_34:
        /* <DEDUP_REMOVED lines=11> */
[----:B--2---:R-:W-:Y:S01]  /*2660*/  SHF.L.U32 R4, R12, 0x1f, RZ ;  /* 0x0000001f0c047819 */ /* 0x004fe200000006ff */
[----:B------:R-:W-:Y:S02]  /*2670*/  USHF.R.U32.HI UR11, URZ, UR28, UR35 ;  /* 0x0000001cff0b7299 */ /* 0x000fe40008011623 */
[----:B------:R-:W-:Y:S01]  /*2680*/  UISETP.NE.AND UP2, UPT, UR32, 0x1, UPT ;  /* 0x000000012000788c */ /* 0x000fe2000bf45270 */
[----:B------:R1:W2:Y:S01]  /*2690*/  SYNCS.PHASECHK.TRANS64.TRYWAIT P1, [UR17+0x88], R4 ;  /* 0x00008804ff0075a7 */ /* 0x0002a20008021111 */
[----:B------:R-:W-:Y:S01]  /*26a0*/  USEL UR11, UR5, UR11, !UP0 ;  /* 0x0000000b050b7287 */ /* 0x000fe2000c000000 */
[----:B------:R-:W-:Y:S01]  /*26b0*/  @P0 IMAD.U32 R5, R3, 0x20, R2 ;  /* 0x0000002003050824 */ /* 0x000fe200078e0002 */
        /* <DEDUP_REMOVED lines=21> */
[----:B------:R-:W-:Y:S02]  /*2810*/  UIADD3 UR56, UP0, UPT, UR54, 0x180, URZ ;  /* 0x0000018036387890 */ /* 0x000fe4000ff1e0ff */
[----:B------:R-:W-:Y:S02]  /*2820*/  UIMAD UR14, UR32, UR33, UR14 ;  /* 0x00000021200e72a4 */ /* 0x000fe4000f8e020e */
[----:B------:R-:W-:Y:S02]  /*2830*/  UIMAD UR19, UR5, UR9, UR4 ;  /* 0x00000009051372a4 */ /* 0x000fe4000f8e0204 */
[----:B------:R-:W-:Y:S02]  /*2840*/  UIMAD UR20, UR11, UR12, UR6 ;  /* 0x0000000c0b1472a4 */ /* 0x000fe4000f8e0206 */
[----:B------:R-:W-:Y:S01]  /*2850*/  ULEA UR16, UR60, UR50, 0xd ;  /* 0x000000323c107291 */ /* 0x000fe2000f8e68ff */
[----:B------:R-:W-:Y:S01]  /*2860*/  IMAD.U32 R4, RZ, RZ, UR17 ;  /* 0x00000011ff047e24 */ /* 0x000fe2000f8e00ff */
[----:B------:R-:W-:Y:S01]  /*2870*/  UMOV UR58, 0x0 ;  /* 0x00000000003a7882 */ /* 0x000fe20000000000 */
[----:B------:R-:W-:Y:S01]  /*2880*/  UMOV UR59, 0x10000000 ;  /* 0x10000000003b7882 */ /* 0x000fe20000000000 */
[----:B------:R-:W-:Y:S01]  /*2890*/  UMOV UR42, UR38 ;  /* 0x00000026002a7c82 */ /* 0x000fe20008000000 */
[----:B------:R-:W-:Y:S01]  /*28a0*/  UIMAD UR21, UR14, UR13, UR7 ;  /* 0x0000000d0e1572a4 */ /* 0x000fe2000f8e0207 */
[----:B------:R1:W-:Y:S01]  /*28b0*/  UTMALDG.2D [UR40], [UR36], desc[UR58] ;  /* 0x00003a28240075b4 */ /* 0x0003e20008009000 */
[----:B------:R-:W-:Y:S01]  /*28c0*/  UIADD3.X UR57, UPT, UPT, URZ, UR55, URZ, UP0, !UPT ;  /* 0x00000037ff397290 */ /* 0x000fe200087fe4ff */
[----:B------:R-:W-:Y:S01]  /*28d0*/  @P0 PRMT R4, R5, 0x5410, R4 ;  /* 0x0000541005040816 */ /* 0x000fe20000000004 */
[----:B------:R-:W-:Y:S01]  /*28e0*/  UMOV UR17, UR41 ;  /* 0x0000002900117c82 */ /* 0x000fe20008000000 */
[----:B------:R-:W-:Y:S01]  /*28f0*/  UMOV UR18, UR10 ;  /* 0x0000000a00127c82 */ /* 0x000fe20008000000 */
[----:B------:R-:W-:Y:S01]  /*2900*/  UIADD3 UR26, UPT, UPT, UR26, 0x1, URZ ;  /* 0x000000011a1a7890 */ /* 0x000fe2000fffe0ff */
[----:B------:R-:W-:Y:S01]  /*2910*/  @P0 R2UR UR39, R4 ;  /* 0x00000000042702ca */ /* 0x000fe200000e0000 */
[----:B------:R-:W-:Y:S02]  /*2920*/  UMOV UR60, UR48 ;  /* 0x00000030003c7c82 */ /* 0x000fe40008000000 */
[----:B------:R-:W-:Y:S10]  /*2930*/  UISETP.NE.AND UP0, UPT, UR26, UR8, UPT ;  /* 0x000000081a00728c */ /* 0x000ff4000bf05270 */
[----:B------:R1:W-:Y:S02]  /*2940*/  UTMALDG.5D.IM2COL.MULTICAST [UR16], [UR56], UR39 ;  /* 0x00000010380073b4 */ /* 0x0003e40008060827 */
[----:B-1----:R-:W-:Y:S05]  /*2950*/  BRA.U UP0, `(.L_x_36) ;  /* 0xfffffff900d87547 */ /* 0x002fea000b83ffff */
.L_x_30:
[----:B------:R-:W-:Y:S01]  /*2960*/  SHF.L.U32 R3, R11, 0x1f, RZ ;  /* 0x0000001f0b037819 */ /* 0x000fe200000006ff */
[----:B------:R-:W-:-:S03]  /*2970*/  NOP ;  /* 0x0000000000007918 */ /* 0x000fc60000000000 */
[----:B------:R-:W4:Y:S02]  /*2980*/  SYNCS.PHASECHK.TRANS64.TRYWAIT P0, [UR45+0x140], R3 ;  /* 0x00014003ff0075a7 */ /* 0x000f24000800112d */
[----:B----4-:R-:W-:Y:S05]  /*2990*/  @!P0 BRA `(.L_x_37) ;  /* 0x0000006000a48947 */ /* 0x010fea0003800000 */
.L_x_122:
[----:B------:R-:W4:Y:S01]  /*29a0*/  LDS.128 R4, [UR45+0x180] ;  /* 0x0001802dff047984 */ /* 0x000f220008000c00 */
[----:B------:R-:W-:Y:S01]  /*29b0*/  UIADD3 UR4, UPT, UPT, UR45, 0x148, URZ ;  /* 0x000001482d047890 */ /* 0x000fe2000fffe0ff */
[----:B--2---:R-:W-:Y:S01]  /*29c0*/  ISETP.GE.AND P1, PT, R40, 0x1, PT ;  /* 0x000000012800780c */ /* 0x004fe20003f26270 */
[----:B------:R-:W-:Y:S01]  /*29d0*/  @!PT LDS RZ, [RZ] ;  /* 0x00000000fffff984 */ /* 0x000fe20000000800 */
[----:B------:R-:W-:Y:S01]  /*29e0*/  @!PT LDS RZ, [RZ] ;  /* 0x00000000fffff984 */ /* 0x000fe20000000800 */
[----:B------:R-:W-:Y:S01]  /*29f0*/  @!PT LDS RZ, [RZ] ;  /* 0x00000000fffff984 */ /* 0x000fe20000000800 */
[----:B------:R-:W-:Y:S01]  /*2a00*/  @!PT LDS RZ, [RZ] ;  /* 0x00000000fffff984 */ /* 0x000fe20000000800 */
[----:B------:R2:W-:Y:S06]  /*2a10*/  MEMBAR.ALL.CTA ;  /* 0x0000000000007992 */ /* 0x0005ec0000008000 */
[----:B--2---:R-:W2:Y:S01]  /*2a20*/  FENCE.VIEW.ASYNC.S ;  /* 0x00000000000073c6 */ /* 0x004ea20000000000 */
[----:B------:R-:W-:-:S09]  /*2a30*/  UPRMT UR4, URZ, 0x654, UR4 ;  /* 0x00000654ff047896 */ /* 0x000fd20008000004 */
[----:B--2---:R-:W-:Y:S01]  /*2a40*/  SYNCS.ARRIVE.TRANS64.RED.A1T0 RZ, [UR4], RZ ;  /* 0x000000ffffff79a7 */ /* 0x004fe20008100404 */
[----:B----4-:R-:W-:-:S13]  /*2a50*/  LOP3.LUT P0, RZ, R6, 0x1, RZ, 0xc0, !PT ;  /* 0x0000000106ff7812 */ /* 0x010fda000780c0ff */
[----:B------:R-:W-:Y:S02]  /*2a60*/  @P0 MOV R10, R4 ;  /* 0x00000004000a0202 */ /* 0x000fe40000000f00 */
[----:B------:R-:W-:Y:S01]  /*2a70*/  @P0 LOP3.LUT R8, R5, 0xffff, RZ, 0xc0, !PT ;  /* 0x0000ffff05080812 */ /* 0x000fe200078ec0ff */
[----:B------:R-:W-:Y:S06]  /*2a80*/  @!P1 BRA `(.L_x_38) ;  /* 0x0000000000b89947 */ /* 0x000fec0003800000 */
[----:B------:R-:W2:Y:S01]  /*2a90*/  LDC.64 R4, c[0x0][0xc18] ;  /* 0x00030600ff047b82 */ /* 0x000ea20000000a00 */
[----:B------:R-:W-:-:S07]  /*2aa0*/  ISETP.NE.AND P3, PT, R40, 0x1, PT ;  /* 0x000000012800780c */ /* 0x000fce0003f65270 */
[----:B------:R-:W4:Y:S08]  /*2ab0*/  LDC.64 R6, c[0x0][0xc10] ;  /* 0x00030400ff067b82 */ /* 0x000f300000000a00 */
[----:B------:R-:W3:Y:S08]  /*2ac0*/  LDC R14, c[0x0][0xc20] ;  /* 0x00030800ff0e7b82 */ /* 0x000ef00000000800 */
[----:B------:R-:W3:Y:S01]  /*2ad0*/  LDC R15, c[0x0][0xc0c] ;  /* 0x00030300ff0f7b82 */ /* 0x000ee20000000800 */
[----:B--2---:R-:W-:Y:S01]  /*2ae0*/  IMAD.HI.U32 R17, R0, R5, RZ ;  /* 0x0000000500117227 */ /* 0x004fe200078e00ff */
[----:B------:R-:W-:-:S03]  /*2af0*/  ISETP.NE.AND P1, PT, R4, 0x1, PT ;  /* 0x000000010400780c */ /* 0x000fc60003f25270 */
[----:B------:R-:W-:-:S03]  /*2b00*/  IMAD.HI.U32 R5, R8, R5, RZ ;  /* 0x0000000508057227 */ /* 0x000fc600078e00ff */
[----:B-1----:R-:W1:Y:S01]  /*2b10*/  LDC.64 R2, c[0x0][0xc28] ;  /* 0x00030a00ff027b82 */ /* 0x002e620000000a00 */
[----:B----4-:R-:W-:-:S04]  /*2b20*/  IMAD.HI.U32 R18, R9, R6, RZ ;  /* 0x0000000609127227 */ /* 0x010fc800078e00ff */
[----:B------:R-:W-:Y:S01]  /*2b30*/  IMAD.HI.U32 R19, R10, R6, RZ ;  /* 0x000000060a137227 */ /* 0x000fe200078e00ff */
[----:B------:R-:W-:Y:S02]  /*2b40*/  SHF.R.U32.HI R18, RZ, R7, R18 ;  /* 0x00000007ff127219 */ /* 0x000fe40000011612 */
[-C--:B---3--:R-:W-:Y:S02]  /*2b50*/  SHF.R.U32.HI R17, RZ, R14.reuse, R17 ;  /* 0x0000000eff117219 */ /* 0x088fe40000011611 */
[----:B------:R-:W-:Y:S02]  /*2b60*/  SHF.R.U32.HI R5, RZ, R14, R5 ;  /* 0x0000000eff057219 */ /* 0x000fe40000011605 */
[----:B------:R-:W-:Y:S02]  /*2b70*/  SEL R17, R0, R17, !P1 ;  /* 0x0000001100117207 */ /* 0x000fe40004800000 */
[----:B------:R-:W-:Y:S02]  /*2b80*/  SHF.R.U32.HI R19, RZ, R7, R19 ;  /* 0x00000007ff137219 */ /* 0x000fe40000011613 */
[----:B------:R-:W-:-:S02]  /*2b90*/  ISETP.NE.AND P2, PT, R15, 0x1, PT ;  /* 0x000000010f00780c */ /* 0x000fc40003f45270 */
[----:B------:R-:W-:Y:S02]  /*2ba0*/  SEL R5, R8, R5, !P1 ;  /* 0x0000000508057207 */ /* 0x000fe40004800000 */
[----:B------:R-:W-:Y:S02]  /*2bb0*/  SEL R18, R9, R18, !P2 ;  /* 0x0000001209127207 */ /* 0x000fe40005000000 */
[----:B------:R-:W-:Y:S01]  /*2bc0*/  SEL R19, R10, R19, !P2 ;  /* 0x000000130a137207 */ /* 0x000fe20005000000 */
[----:B-1----:R-:W-:-:S04]  /*2bd0*/  IMAD.HI.U32 R16, R17, R2, RZ ;  /* 0x0000000211107227 */ /* 0x002fc800078e00ff */
        /* <DEDUP_REMOVED lines=10> */
[----:B------:R-:W-:-:S04]  /*2c80*/  @!P1 IMAD.HI.U32 R7, R19, R2, RZ ;  /* 0x0000000213079227 */ /* 0x000fc800078e00ff */
[----:B------:R-:W-:Y:S01]  /*2c90*/  IMAD.MOV R2, RZ, RZ, -R6 ;  /* 0x000000ffff027224 */ /* 0x000fe200078e0a06 */
[----:B------:R-:W-:Y:S02]  /*2ca0*/  @!P1 SHF.R.U32.HI R3, RZ, R3, R7 ;  /* 0x00000003ff039219 */ /* 0x000fe40000011607 */
[----:B------:R-:W-:Y:S01]  /*2cb0*/  IADD3 R7, PT, PT, -R5, RZ, RZ ;  /* 0x000000ff05077210 */ /* 0x000fe20007ffe1ff */
[----:B------:R-:W-:Y:S01]  /*2cc0*/  IMAD R2, R40, R2, R5 ;  /* 0x0000000228027224 */ /* 0x000fe200078e0205 */
        /* <DEDUP_REMOVED lines=10> */
.L_x_38:
[----:B------:R-:W2:Y:S02]  /*2d70*/  LDCU UR4, c[0x0][0xc30] ;  /* 0x00018600ff0477ac */ /* 0x000ea40008000800 */
[----:B--2---:R-:W-:-:S09]  /*2d80*/  UISETP.NE.AND UP0, UPT, UR4, 0x1, UPT ;  /* 0x000000010400788c */ /* 0x004fd2000bf05270 */
[----:B------:R-:W-:Y:S05]  /*2d90*/  BRA.U UP0, `(.L_x_39) ;  /* 0x0000000100407547 */ /* 0x000fea000b800000 */
[----:B------:R-:W2:Y:S08]  /*2da0*/  LDC.64 R4, c[0x0][0xc10] ;  /* 0x00030400ff047b82 */ /* 0x000eb00000000a00 */
[----:B-1----:R-:W1:Y:S08]  /*2db0*/  LDC.64 R2, c[0x0][0xc18] ;  /* 0x00030600ff027b82 */ /* 0x002e700000000a00 */
[----:B------:R-:W4:Y:S08]  /*2dc0*/  LDC R6, c[0x0][0xc20] ;  /* 0x00030800ff067b82 */ /* 0x000f300000000800 */
[----:B------:R-:W3:Y:S01]  /*2dd0*/  LDC R7, c[0x0][0xc0c] ;  /* 0x00030300ff077b82 */ /* 0x000ee20000000800 */
[----:B--2---:R-:W-:-:S05]  /*2de0*/  IMAD.HI.U32 R4, R10, R4, RZ ;  /* 0x000000040a047227 */ /* 0x004fca00078e00ff */
[----:B------:R-:W-:Y:S01]  /*2df0*/  SHF.R.U32.HI R4, RZ, R5, R4 ;  /* 0x00000005ff047219 */ /* 0x000fe20000011604 */
[----:B-1----:R-:W-:Y:S01]  /*2e00*/  IMAD.HI.U32 R3, R8, R3, RZ ;  /* 0x0000000308037227 */ /* 0x002fe200078e00ff */
[----:B------:R-:W-:-:S04]  /*2e10*/  ISETP.NE.AND P1, PT, R2, 0x1, PT ;  /* 0x000000010200780c */ /* 0x000fc80003f25270 */
[----:B----4-:R-:W-:-:S04]  /*2e20*/  SHF.R.U32.HI R3, RZ, R6, R3 ;  /* 0x00000006ff037219 */ /* 0x010fc80000011603 */
[----:B------:R-:W-:Y:S02]  /*2e30*/  SEL R3, R8, R3, !P1 ;  /* 0x0000000308037207 */ /* 0x000fe40004800000 */
[----:B---3--:R-:W-:-:S04]  /*2e40*/  ISETP.NE.AND P2, PT, R7, 0x1, PT ;  /* 0x000000010700780c */ /* 0x008fc80003f45270 */
[----:B------:R-:W-:-:S05]  /*2e50*/  SEL R4, R10, R4, !P2 ;  /* 0x000000040a047207 */ /* 0x000fca0005000000 */
[----:B------:R-:W-:Y:S02]  /*2e60*/  IMAD.IADD R5, R3, 0x1, -R4 ;  /* 0x0000000103057824 */ /* 0x000fe400078e0a04 */
[----:B------:R-:W-:Y:S02]  /*2e70*/  IMAD.IADD R3, R4, 0x1, -R3 ;  /* 0x0000000104037824 */ /* 0x000fe400078e0a03 */
[----:B------:R-:W-:Y:S02]  /*2e80*/  IMAD R10, R5, R7, R10 ;  /* 0x00000007050a7224 */ /* 0x000fe400078e020a */
[----:B------:R-:W-:-:S07]  /*2e90*/  IMAD R8, R3, R2, R8 ;  /* 0x0000000203087224 */ /* 0x000fce00078e0208 */
.L_x_39:
[----:B------:R-:W-:Y:S01]  /*2ea0*/  PLOP3.LUT P4, PT, PT, PT, PT, 0x80, 0x8 ;  /* 0x000000000008781c */ /* 0x000fe20003f8f070 */
[----:B------:R-:W-:Y:S01]  /*2eb0*/  IMAD.IADD R15, R10, 0x1, R97 ;  /* 0x000000010a0f7824 */ /* 0x000fe200078e0261 */
[----:B------:R-:W-:Y:S01]  /*2ec0*/  LOP3.LUT R11, R11, 0x1, RZ, 0x3c, !PT ;  /* 0x000000010b0b7812 */ /* 0x000fe200078e3cff */
[----:B------:R-:W-:Y:S01]  /*2ed0*/  IMAD.IADD R14, R8, 0x1, R96 ;  /* 0x00000001080e7824 */ /* 0x000fe200078e0260 */
[----:B------:R-:W-:Y:S09]  /*2ee0*/  @P0 BRA `(.L_x_40) ;  /* 0xffffffe800240947 */ /* 0x000ff2000383ffff */
[----:B------:R-:W-:Y:S01]  /*2ef0*/  UIADD3 UR45, UPT, UPT, UR45, 0x88, URZ ;  /* 0x000000882d2d7890 */ /* 0x000fe2000fffe0ff */
[----:B-1----:R-:W-:-:S03]  /*2f00*/  SHF.L.U32 R2, R12, 0x1f, RZ ;  /* 0x0000001f0c027819 */ /* 0x002fc600000006ff */
[----:B------:R-:W-:-:S09]  /*2f10*/  ULEA UR4, UR48, UR45, 0x3 ;  /* 0x0000002d30047291 */ /* 0x000fd2000f8e18ff */
[----:B------:R-:W1:Y:S02]  /*2f20*/  SYNCS.PHASECHK.TRANS64.TRYWAIT P0, [UR4], R2 ;  /* 0x00000002ff0075a7 */ /* 0x000e640008001104 */
[----:B-1----:R-:W-:Y:S05]  /*2f30*/  @!P0 BRA `(.L_x_41) ;  /* 0x0000005c00548947 */ /* 0x002fea0003800000 */
.L_x_124:
[----:B------:R-:W-:-:S04]  /*2f40*/  UIADD3 UR5, UPT, UPT, UR48, 0x1, URZ ;  /* 0x0000000130057890 */ /* 0x000fc8000fffe0ff */
[----:B------:R-:W-:-:S04]  /*2f50*/  UISETP.NE.AND UP0, UPT, UR5, 0x11, UPT ;  /* 0x000000110500788c */ /* 0x000fc8000bf05270 */
[----:B------:R-:W-:Y:S02]  /*2f60*/  USEL UR6, URZ, 0x1, UP0 ;  /* 0x00000001ff067887 */ /* 0x000fe40008000000 */
[----:B------:R-:W-:-:S04]  /*2f70*/  USEL UR5, UR5, URZ, UP0 ;  /* 0x000000ff05057287 */ /* 0x000fc80008000000 */
[----:B------:R-:W-:Y:S01]  /*2f80*/  ULEA UR4, UR5, UR45, 0x3 ;  /* 0x0000002d05047291 */ /* 0x000fe2000f8e18ff */
[----:B-1----:R-:W-:-:S04]  /*2f90*/  LOP3.LUT R2, R12, UR6, RZ, 0x3c, !PT ;  /* 0x000000060c027c12 */ /* 0x002fc8000f8e3cff */
[----:B------:R-:W-:-:S04]  /*2fa0*/  SHF.L.U32 R3, R2, 0x1f, RZ ;  /* 0x0000001f02037819 */ /* 0x000fc800000006ff */
[----:B------:R-:W1:Y:S02]  /*2fb0*/  SYNCS.PHASECHK.TRANS64.TRYWAIT P0, [UR4], R3 ;  /* 0x00000003ff0075a7 */ /* 0x000e640008001104 */
[----:B-1----:R-:W-:Y:S05]  /*2fc0*/  @!P0 BRA `(.L_x_42) ;  /* 0x0000005c00488947 */ /* 0x002fea0003800000 */
.L_x_126:
[----:B------:R-:W-:-:S04]  /*2fd0*/  UIADD3 UR5, UPT, UPT, UR5, 0x1, URZ ;  /* 0x0000000105057890 */ /* 0x000fc8000fffe0ff */
[----:B------:R-:W-:-:S04]  /*2fe0*/  UISETP.NE.AND UP0, UPT, UR5, 0x11, UPT ;  /* 0x000000110500788c */ /* 0x000fc8000bf05270 */
[----:B------:R-:W-:Y:S02]  /*2ff0*/  USEL UR6, URZ, 0x1, UP0 ;  /* 0x00000001ff067887 */ /* 0x000fe40008000000 */
[----:B------:R-:W-:-:S04]  /*3000*/  USEL UR5, UR5, URZ, UP0 ;  /* 0x000000ff05057287 */ /* 0x000fc80008000000 */
[----:B------:R-:W-:Y:S01]  /*3010*/  ULEA UR4, UR5, UR45, 0x3 ;  /* 0x0000002d05047291 */ /* 0x000fe2000f8e18ff */
[----:B------:R-:W-:-:S04]  /*3020*/  LOP3.LUT R2, R2, UR6, RZ, 0x3c, !PT ;  /* 0x0000000602027c12 */ /* 0x000fc8000f8e3cff */
[----:B-1----:R-:W-:-:S04]  /*3030*/  SHF.L.U32 R3, R2, 0x1f, RZ ;  /* 0x0000001f02037819 */ /* 0x002fc800000006ff */
[----:B------:R-:W1:Y:S02]  /*3040*/  SYNCS.PHASECHK.TRANS64.TRYWAIT P0, [UR4], R3 ;  /* 0x00000003ff0075a7 */ /* 0x000e640008001104 */
[----:B-1----:R-:W-:Y:S05]  /*3050*/  @!P0 BRA `(.L_x_43) ;  /* 0x0000005c003c8947 */ /* 0x002fea0003800000 */
.L_x_128:
        /* <DEDUP_REMOVED lines=9> */
.L_x_130:
        /* <DEDUP_REMOVED lines=9> */
.L_x_132:
        /* <DEDUP_REMOVED lines=9> */
.L_x_134:
        /* <DEDUP_REMOVED lines=9> */
.L_x_136:
        /* <DEDUP_REMOVED lines=9> */
.L_x_138:
        /* <DEDUP_REMOVED lines=9> */
.L_x_140:
        /* <DEDUP_REMOVED lines=9> */
.L_x_142:
        /* <DEDUP_REMOVED lines=9> */
.L_x_144:
        /* <DEDUP_REMOVED lines=9> */
.L_x_146:
        /* <DEDUP_REMOVED lines=9> */
.L_x_148:
        /* <DEDUP_REMOVED lines=9> */
.L_x_150:
        /* <DEDUP_REMOVED lines=9> */
.L_x_152:
        /* <DEDUP_REMOVED lines=9> */
.L_x_154:
[----:B------:R-:W-:-:S04]  /*37b0*/  UIADD3 UR5, UPT, UPT, UR5, 0x1, URZ ;  /* 0x0000000105057890 */ /* 0x000fc8000fffe0ff */
[----:B------:R-:W-:-:S04]  /*37c0*/  UISETP.NE.AND UP0, UPT, UR5, 0x11, UPT ;  /* 0x000000110500788c */ /* 0x000fc8000bf05270 */
[----:B------:R-:W-:Y:S02]  /*37d0*/  USEL UR4, URZ, 0x1, UP0 ;  /* 0x00000001ff047887 */ /* 0x000fe40008000000 */
[----:B------:R-:W-:-:S04]  /*37e0*/  USEL UR5, UR5, URZ, UP0 ;  /* 0x000000ff05057287 */ /* 0x000fc80008000000 */
[----:B------:R-:W-:Y:S01]  /*37f0*/  ULEA UR5, UR5, UR45, 0x3 ;  /* 0x0000002d05057291 */ /* 0x000fe2000f8e18ff */
[----:B------:R-:W-:-:S04]  /*3800*/  LOP3.LUT R2, R2, UR4, RZ, 0x3c, !PT ;  /* 0x0000000402027c12 */ /* 0x000fc8000f8e3cff */
[----:B------:R-:W-:Y:S01]  /*3810*/  SHF.L.U32 R2, R2, 0x1f, RZ ;  /* 0x0000001f02027819 */ /* 0x000fe200000006ff */
[----:B-1----:R-:W-:-:S07]  /*3820*/  IMAD.U32 R0, RZ, RZ, UR5 ;  /* 0x00000005ff007e24 */ /* 0x002fce000f8e00ff */
.L_x_57:
[----:B-1----:R1:W2:Y:S02]  /*3830*/  SYNCS.PHASECHK.TRANS64.TRYWAIT P0, [R0+URZ], R2 ;  /* 0x00000002000075a7 */ /* 0x0022a400080011ff */
[----:B--2---:R-:W-:Y:S05]  /*3840*/  @!P0 NANOSLEEP.SYNCS 0x989680 ;  /* 0x009896800000895d */ /* 0x004fea0003900000 */
[----:B------:R-:W2:Y:S02]  /*3850*/  @!P0 SYNCS.PHASECHK.TRANS64 P0, [R0+URZ], R2 ;  /* 0x00000002000085a7 */ /* 0x000ea400080010ff */
[----:B--2---:R-:W-:Y:S05]  /*3860*/  @P0 EXIT ;  /* 0x000000000000094d */ /* 0x004fea0003800000 */
[----:B------:R-:W-:Y:S05]  /*3870*/  BRA `(.L_x_57) ;  /* 0xfffffffc00ec7947 */ /* 0x000fea000383ffff */
.L_x_22:
[----:B------:R-:W-:-:S04]  /*3880*/  UISETP.NE.AND UP1, UPT, UR48, URZ, UPT ;  /* 0x000000ff3000728c */ /* 0x000fc8000bf25270 */
[----:B------:R-:W-:-:S09]  /*3890*/  UISETP.NE.OR UP1, UPT, UR4, 0x1, UP1 ;  /* 0x000000010400788c */ /* 0x000fd20008f25670 */
[----:B------:R-:W-:Y:S05]  /*38a0*/  BRA.U UP1, `(.L_x_58) ;  /* 0x0000000101b07547 */ /* 0x000fea000b800000 */
[----:B------:R-:W-:Y:S01]  /*38b0*/  UMOV UR4, 0x400 ;  /* 0x0000040000047882 */ /* 0x000fe20000000000 */
[----:B------:R-:W-:Y:S01]  /*38c0*/  HFMA2 R2, -RZ, RZ, 0, 5.9604644775390625e-08 ;  /* 0x00000001ff027431 */ /* 0x000fe200000001ff */
[----:B------:R-:W-:Y:S01]  /*38d0*/  ULEA UR48, UR48, UR4, 0x18 ;  /* 0x0000000430307291 */ /* 0x000fe2000f8ec0ff */
[----:B------:R-:W-:Y:S01]  /*38e0*/  ISETP.GE.U32.AND P0, PT, R8, 0x2, PT ;  /* 0x000000020800780c */ /* 0x000fe20003f06070 */
[----:B------:R-:W-:Y:S02]  /*38f0*/  IMAD.MOV.U32 R3, RZ, RZ, RZ ;  /* 0x000000ffff037224 */ /* 0x000fe400078e00ff */
[----:B------:R-:W-:Y:S02]  /*3900*/  UIADD3 UR6, UPT, UPT, UR48, 0x148, URZ ;  /* 0x0000014830067890 */ /* 0x000fe4000fffe0ff */
[----:B------:R-:W-:Y:S02]  /*3910*/  UIADD3 UR7, UPT, UPT, UR48, 0x140, URZ ;  /* 0x0000014030077890 */ /* 0x000fe4000fffe0ff */
[----:B------:R-:W-:-:S12]  /*3920*/  UPRMT UR6, URZ, 0x654, UR6 ;  /* 0x00000654ff067896 */ /* 0x000fd80008000006 */
.L_x_61:
[----:B------:R-:W-:Y:S01]  /*3930*/  SHF.L.U32 R6, R2, 0x1f, RZ ;  /* 0x0000001f02067819 */ /* 0x000fe200000006ff */
[----:B------:R-:W-:Y:S02]  /*3940*/  IMAD.U32 R4, RZ, RZ, UR7 ;  /* 0x00000007ff047e24 */ /* 0x000fe4000f8e00ff */
[----:B------:R-:W-:Y:S01]  /*3950*/  @!P0 IMAD.MOV.U32 R5, RZ, RZ, 0x10 ;  /* 0x00000010ff058424 */ /* 0x000fe200078e00ff */
[----:B------:R-:W2:Y:S02]  /*3960*/  SYNCS.PHASECHK.TRANS64.TRYWAIT P1, [UR48+0x148], R6 ;  /* 0x00014806ff0075a7 */ /* 0x000ea40008021130 */
[----:B------:R-:W-:-:S04]  /*3970*/  PRMT R4, R8, 0x654, R4 ;  /* 0x0000065408047816 */ /* 0x000fc80000000004 */
[----:B------:R-:W-:Y:S01]  /*3980*/  SEL R0, R4, R0, !P0 ;  /* 0x0000000004007207 */ /* 0x000fe20004000000 */
[----:B--2---:R-:W-:Y:S06]  /*3990*/  @!P1 BRA `(.L_x_59) ;  /* 0x00000058003c9947 */ /* 0x004fec0003800000 */
.L_x_156:
[----:B------:R-:W-:Y:S01]  /*39a0*/  UIADD3 UR4, UPT, UPT, UR48, 0x180, URZ ;  /* 0x0000018030047890 */ /* 0x000fe2000fffe0ff */
[----:B------:R3:W-:Y:S01]  /*39b0*/  @!P0 SYNCS.ARRIVE.TRANS64.RED RZ, [R0+URZ], R5 ;  /* 0x0000000500ff89a7 */ /* 0x0007e200080004ff */
[----:B------:R-:W-:Y:S01]  /*39c0*/  UIADD3 UR5, UPT, UPT, UR48, 0x140, URZ ;  /* 0x0000014030057890 */ /* 0x000fe2000fffe0ff */
[----:B------:R-:W-:-:S08]  /*39d0*/  LOP3.LUT R2, R2, 0x1, RZ, 0x3c, !PT ;  /* 0x0000000102027812 */ /* 0x000fd000078e3cff */
[----:B------:R-:W-:Y:S06]  /*39e0*/  UGETNEXTWORKID.BROADCAST [UR4], [UR5] ;  /* 0x00000000040073ca */ /* 0x000fec0008000100 */
[----:B---3--:R-:W-:-:S04]  /*39f0*/  SHF.L.U32 R5, R3, 0x1f, RZ ;  /* 0x0000001f03057819 */ /* 0x008fc800000006ff */
[----:B------:R-:W3:Y:S02]  /*3a00*/  SYNCS.PHASECHK.TRANS64.TRYWAIT P1, [UR48+0x140], R5 ;  /* 0x00014005ff0075a7 */ /* 0x000ee40008021130 */
[----:B---3--:R-:W-:Y:S05]  /*3a10*/  @!P1 BRA `(.L_x_60) ;  /* 0x0000005800349947 */ /* 0x008fea0003800000 */
.L_x_158:
[----:B--2---:R-:W2:Y:S01]  /*3a20*/  LDS.128 R4, [UR48+0x180] ;  /* 0x00018030ff047984 */ /* 0x004ea20008000c00 */
[----:B------:R-:W-:Y:S01]  /*3a30*/  LOP3.LUT R3, R3, 0x1, RZ, 0x3c, !PT ;  /* 0x0000000103037812 */ /* 0x000fe200078e3cff */
[----:B------:R-:W-:Y:S01]  /*3a40*/  @!PT LDS RZ, [RZ] ;  /* 0x00000000fffff984 */ /* 0x000fe20000000800 */
[----:B------:R-:W-:Y:S01]  /*3a50*/  @!PT LDS RZ, [RZ] ;  /* 0x00000000fffff984 */ /* 0x000fe20000000800 */
[----:B------:R-:W-:Y:S01]  /*3a60*/  @!PT LDS RZ, [RZ] ;  /* 0x00000000fffff984 */ /* 0x000fe20000000800 */
[----:B------:R-:W-:Y:S01]  /*3a70*/  @!PT LDS RZ, [RZ] ;  /* 0x00000000fffff984 */ /* 0x000fe20000000800 */
[----:B------:R3:W-:Y:S06]  /*3a80*/  MEMBAR.ALL.CTA ;  /* 0x0000000000007992 */ /* 0x0007ec0000008000 */
[----:B---3--:R-:W3:Y:S02]  /*3a90*/  FENCE.VIEW.ASYNC.S ;  /* 0x00000000000073c6 */ /* 0x008ee40000000000 */
[----:B---3--:R-:W-:Y:S01]  /*3aa0*/  SYNCS.ARRIVE.TRANS64.RED.A1T0 RZ, [UR6], RZ ;  /* 0x000000ffffff79a7 */ /* 0x008fe20008100406 */
[----:B--2---:R-:W-:-:S13]  /*3ab0*/  LOP3.LUT P1, RZ, R6, 0x1, RZ, 0xc0, !PT ;  /* 0x0000000106ff7812 */ /* 0x004fda000782c0ff */
[----:B------:R-:W-:Y:S05]  /*3ac0*/  @P1 BRA `(.L_x_61) ;  /* 0xfffffffc00981947 */ /* 0x000fea000383ffff */
[----:B------:R-:W-:-:S04]  /*3ad0*/  SHF.L.U32 R0, R2, 0x1f, RZ ;  /* 0x0000001f02007819 */ /* 0x000fc800000006ff */
[----:B------:R-:W2:Y:S02]  /*3ae0*/  SYNCS.PHASECHK.TRANS64 P0, [UR48+0x148], R0 ;  /* 0x00014800ff0075a7 */ /* 0x000ea40008001030 */
[----:B-12---:R-:W-:Y:S05]  /*3af0*/  @P0 EXIT ;  /* 0x000000000000094d */ /* 0x006fea0003800000 */
[----:B------:R-:W-:-:S07]  /*3b00*/  MOV R0, UR48 ;  /* 0x0000003000007c02 */ /* 0x000fce0008000f00 */
.L_x_62:
[----:B-1----:R-:W-:-:S04]  /*3b10*/  SHF.L.U32 R3, R2, 0x1f, RZ ;  /* 0x0000001f02037819 */ /* 0x002fc800000006ff */
[----:B------:R1:W2:Y:S03]  /*3b20*/  SYNCS.PHASECHK.TRANS64.TRYWAIT P0, [R0+URZ+0x148], R3 ;  /* 0x00014803000075a7 */ /* 0x0002a600080011ff */
[----:B--2---:R-:W-:Y:S05]  /*3b30*/  @!P0 NANOSLEEP.SYNCS 0x989680 ;  /* 0x009896800000895d */ /* 0x004fea0003900000 */
[----:B------:R-:W2:Y:S02]  /*3b40*/  @!P0 SYNCS.PHASECHK.TRANS64 P0, [R0+URZ+0x148], R3 ;  /* 0x00014803000085a7 */ /* 0x000ea400080010ff */
[----:B--2---:R-:W-:Y:S05]  /*3b50*/  @P0 EXIT ;  /* 0x000000000000094d */ /* 0x004fea0003800000 */
[----:B------:R-:W-:Y:S05]  /*3b60*/  BRA `(.L_x_62) ;  /* 0xfffffffc00e87947 */ /* 0x000fea000383ffff */
.L_x_58:
[----:B------:R-:W-:Y:S05]  /*3b70*/  BRA.U UP4, `(.L_x_63) ;  /* 0x0000000d04447547 */ /* 0x000fea000b800000 */
[----:B------:R-:W-:Y:S01]  /*3b80*/  UMOV UR4, 0x40 ;  /* 0x0000004000047882 */ /* 0x000fe20000000000 */
[----:B------:R-:W-:Y:S01]  /*3b90*/  NOP ;  /* 0x0000000000007918 */ /* 0x000fe20000000000 */
[----:B------:R-:W-:Y:S01]  /*3ba0*/  ULEA UR4, UR48, UR4, 0x18 ;  /* 0x0000000430047291 */ /* 0x000fe2000f8ec0ff */
[----:B------:R-:W-:Y:S02]  /*3bb0*/  UMOV UR5, 0x400 ;  /* 0x0000040000057882 */ /* 0x000fe40000000000 */
[----:B------:R-:W-:-:S06]  /*3bc0*/  ULEA UR48, UR48, UR5, 0x18 ;  /* 0x0000000530307291 */ /* 0x000fcc000f8ec0ff */
[----:B------:R-:W2:Y:S02]  /*3bd0*/  LDS.U8 R2, [UR4+0x1c] ;  /* 0x00001c04ff027984 */ /* 0x000ea40008000000 */
[----:B--2---:R-:W-:-:S13]  /*3be0*/  ISETP.NE.AND P0, PT, R2, RZ, PT ;  /* 0x000000ff0200720c */ /* 0x004fda0003f05270 */
[----:B------:R-:W-:Y:S05]  /*3bf0*/  @P0 BRA `(.L_x_64) ;  /* 0x0000000000580947 */ /* 0x000fea0003800000 */
[----:B------:R-:W-:-:S13]  /*3c00*/  ELECT P0, URZ, PT ;  /* 0x0000000000ff782f */ /* 0x000fda0003800000 */
[----:B------:R-:W-:Y:S05]  /*3c10*/  @!P0 BRA `(.L_x_65) ;  /* 0x0000000000608947 */ /* 0x000fea0003800000 */
[----:B------:R-:W-:Y:S01]  /*3c20*/  UMOV UR5, 0x10 ;  /* 0x0000001000057882 */ /* 0x000fe20000000000 */
[----:B------:R-:W-:Y:S01]  /*3c30*/  HFMA2 R2, -RZ, RZ, 0, 5.9604644775390625e-08 ;  /* 0x00000001ff027431 */ /* 0x000fe200000001ff */
[----:B------:R-:W-:-:S03]  /*3c40*/  MOV R3, 0xffff ;  /* 0x0000ffff00037802 */ /* 0x000fc60000000f00 */
[----:B------:R-:W-:Y:S04]  /*3c50*/  DEPBAR.LE SB2, 0x36 ;  /* 0x0000ad800000791a */ /* 0x000fe80000000000 */
[----:B------:R-:W2:Y:S02]  /*3c60*/  UTCATOMSWS.FIND_AND_SET.ALIGN UP0, UR5, UR5 ;  /* 0x00000005000575e3 */ /* 0x000ea40008000800 */
[----:B--2---:R-:W-:Y:S01]  /*3c70*/  MOV R4, UR5 ;  /* 0x0000000500047c02 */ /* 0x004fe20008000f00 */
[----:B------:R-:W-:Y:S06]  /*3c80*/  BRA.U UP0, `(.L_x_66) ;  /* 0x0000000100187547 */ /* 0x000fec000b800000 */
.L_x_67:
[----:B------:R-:W-:Y:S05]  /*3c90*/  NANOSLEEP 0x64 ;  /* 0x000000640000795d */ /* 0x000fea0003800000 */
[----:B------:R-:W-:-:S05]  /*3ca0*/  UMOV UR5, 0x10 ;  /* 0x0000001000057882 */ /* 0x000fca0000000000 */
[----:B------:R-:W-:Y:S04]  /*3cb0*/  DEPBAR.LE SB2, 0x36 ;  /* 0x0000ad800000791a */ /* 0x000fe80000000000 */
[----:B------:R-:W2:Y:S02]  /*3cc0*/  UTCATOMSWS.FIND_AND_SET.ALIGN UP0, UR5, UR5 ;  /* 0x00000005000575e3 */ /* 0x000ea40008000800 */
[----:B--2---:R-:W-:Y:S01]  /*3cd0*/  MOV R4, UR5 ;  /* 0x0000000500047c02 */ /* 0x004fe20008000f00 */
[----:B------:R-:W-:Y:S05]  /*3ce0*/  BRA.U !UP0, `(.L_x_67) ;  /* 0xfffffffd08e87547 */ /* 0x000fea000b83ffff */
.L_x_66:
[-C--:B------:R-:W-:Y:S02]  /*3cf0*/  SHF.L.U32 R3, R3, R4.reuse, RZ ;  /* 0x0000000403037219 */ /* 0x080fe400000006ff */
[----:B------:R-:W-:Y:S01]  /*3d00*/  SHF.L.U32 R2, R2, R4, RZ ;  /* 0x0000000402027219 */ /* 0x000fe200000006ff */
[----:B------:R-:W-:Y:S02]  /*3d10*/  IMAD.SHL.U32 R4, R4, 0x20, RZ ;  /* 0x0000002004047824 */ /* 0x000fe400078e00ff */
[----:B------:R2:W-:Y:S04]  /*3d20*/  ATOMS.OR RZ, [UR4+0x14], R3 ;  /* 0x00001403ffff798c */ /* 0x0005e8000b000004 */
[----:B------:R2:W-:Y:S04]  /*3d30*/  ATOMS.OR RZ, [UR4+0x18], R2 ;  /* 0x00001802ffff798c */ /* 0x0005e8000b000004 */
[----:B------:R2:W-:Y:S01]  /*3d40*/  STS [UR48+0x190], R4 ;  /* 0x00019004ff007988 */ /* 0x0005e20008000830 */
[----:B------:R-:W-:Y:S05]  /*3d50*/  BRA `(.L_x_65) ;  /* 0x0000000000107947 */ /* 0x000fea0003800000 */
.L_x_64:
[----:B------:R-:W-:-:S05]  /*3d60*/  MOV R2, 0xffffffff ;  /* 0xffffffff00027802 */ /* 0x000fca0000000f00 */
[----:B------:R2:W-:Y:S02]  /*3d70*/  STS [UR48+0x190], R2 ;  /* 0x00019002ff007988 */ /* 0x0005e40008000830 */
[----:B--2---:R-:W-:Y:S02]  /*3d80*/  MOV R2, 0x3da0 ;  /* 0x00003da000027802 */ /* 0x004fe40000000f00 */
[----:B-1---5:R-:W-:Y:S05]  /*3d90*/  CALL.REL.NOINC `($__internal_1_$__cuda_sm10x_tcgen05_guardrail_trap_phase_invalid_during_alloc) ;  /* 0x0000005800bc7944 */ /* 0x022fea0003c00000 */
.L_x_65:
[----:B------:R-:W-:Y:S05]  /*3da0*/  WARPSYNC.ALL ;  /* 0x0000000000007948 */ /* 0x000fea0003800000 */
[----:B------:R-:W3:Y:S01]  /*3db0*/  S2UR UR7, SR_CgaCtaId ;  /* 0x00000000000779c3 */ /* 0x000ee20000008800 */
[----:B------:R-:W-:Y:S01]  /*3dc0*/  UMOV UR4, 0x400 ;  /* 0x0000040000047882 */ /* 0x000fe20000000000 */
[----:B------:R-:W-:-:S06]  /*3dd0*/  NOP ;  /* 0x0000000000007918 */ /* 0x000fcc0000000000 */
[----:B------:R-:W-:Y:S06]  /*3de0*/  BAR.ARV 0x6, 0xa0 ;  /* 0x0182800000007b1d */ /* 0x000fec0000002000 */
[----:B------:R-:W4:Y:S01]  /*3df0*/  LDCU UR5, c[0x0][0x394] ;  /* 0x00007280ff0577ac */ /* 0x000f220008000800 */
[----:B------:R-:W-:Y:S01]  /*3e00*/  LOP3.LUT R0, R0, 0xffff, RZ, 0xc0, !PT ;  /* 0x0000ffff00007812 */ /* 0x000fe200078ec0ff */
[----:B------:R-:W-:Y:S02]  /*3e10*/  IMAD.MOV.U32 R9, RZ, RZ, 0x1 ;  /* 0x00000001ff097424 */ /* 0x000fe400078e00ff */
[----:B------:R-:W-:Y:S01]  /*3e20*/  IMAD.MOV.U32 R8, RZ, RZ, RZ ;  /* 0x000000ffff087224 */ /* 0x000fe200078e00ff */
[----:B------:R-:W-:Y:S01]  /*3e30*/  R2UR UR10, R0 ;  /* 0x00000000000a72ca */ /* 0x000fe200000e0000 */
[----:B--2---:R-:W-:Y:S01]  /*3e40*/  IMAD.MOV.U32 R3, RZ, RZ, RZ ;  /* 0x000000ffff037224 */ /* 0x004fe200078e00ff */
[----:B------:R-:W-:Y:S01]  /*3e50*/  UMOV UR17, URZ ;  /* 0x000000ff00117c82 */ /* 0x000fe20008000000 */
[----:B------:R-:W-:Y:S01]  /*3e60*/  UMOV UR16, URZ ;  /* 0x000000ff00107c82 */ /* 0x000fe20008000000 */
[----:B------:R-:W-:Y:S01]  /*3e70*/  UMOV UR22, 0x0 ;  /* 0x0000000000167882 */ /* 0x000fe20000000000 */
[----:B---3--:R-:W-:Y:S01]  /*3e80*/  ULEA UR7, UR7, UR4, 0x18 ;  /* 0x0000000407077291 */ /* 0x008fe2000f8ec0ff */
[----:B------:R-:W2:Y:S03]  /*3e90*/  LDCU UR4, c[0x0][0x394] ;  /* 0x00007280ff0477ac */ /* 0x000ea60008000800 */
[----:B------:R-:W-:-:S02]  /*3ea0*/  UIADD3 UR19, UPT, UPT, UR7, 0x4400, URZ ;  /* 0x0000440007137890 */ /* 0x000fc4000fffe0ff */
[----:B----4-:R-:W-:-:S03]  /*3eb0*/  UIADD3 UR5, UPT, UPT, UR5, 0x3f, URZ ;  /* 0x0000003f05057890 */ /* 0x010fc6000fffe0ff */
[----:B------:R-:W3:Y:S01]  /*3ec0*/  LDS R2, [UR7+0x190] ;  /* 0x00019007ff027984 */ /* 0x000ee20008000800 */
[----:B------:R-:W-:Y:S02]  /*3ed0*/  UIADD3 UR18, UPT, UPT, UR7, 0x15400, URZ ;  /* 0x0001540007127890 */ /* 0x000fe4000fffe0ff */
[----:B------:R-:W-:Y:S02]  /*3ee0*/  USHF.R.S32.HI UR6, URZ, 0x1f, UR5 ;  /* 0x0000001fff067899 */ /* 0x000fe40008011405 */
[----:B------:R-:W-:Y:S02]  /*3ef0*/  USHF.R.U32.HI UR19, URZ, 0x4, UR19 ;  /* 0x00000004ff137899 */ /* 0x000fe40008011613 */
[----:B------:R-:W-:Y:S02]  /*3f00*/  ULEA.HI UR6, UR6, UR5, URZ, 0x6 ;  /* 0x0000000506067291 */ /* 0x000fe4000f8f30ff */
[----:B------:R-:W-:Y:S02]  /*3f10*/  UIADD3 UR5, UPT, UPT, UR7, 0x148, URZ ;  /* 0x0000014807057890 */ /* 0x000fe4000fffe0ff */
[----:B------:R-:W-:-:S02]  /*3f20*/  USHF.R.S32.HI UR6, URZ, 0x6, UR6 ;  /* 0x00000006ff067899 */ /* 0x000fc40008011406 */
[----:B------:R-:W-:Y:S02]  /*3f30*/  USHF.R.U32.HI UR18, URZ, 0x4, UR18 ;  /* 0x00000004ff127899 */ /* 0x000fe40008011612 */
[----:B------:R-:W-:Y:S02]  /*3f40*/  UISETP.LT.AND UP0, UPT, UR6, 0x1, UPT ;  /* 0x000000010600788c */ /* 0x000fe4000bf01270 */
[----:B------:R-:W-:Y:S02]  /*3f50*/  UPRMT UR5, URZ, 0x654, UR5 ;  /* 0x00000654ff057896 */ /* 0x000fe40008000005 */
[----:B------:R-:W-:Y:S02]  /*3f60*/  USEL UR11, UR6, 0x1, !UP0 ;  /* 0x00000001060b7887 */ /* 0x000fe4000c000000 */
[----:B------:R-:W-:Y:S02]  /*3f70*/  ULOP3.LUT UR19, UR19, 0x3fff, URZ, 0xc0, !UPT ;  /* 0x00003fff13137892 */ /* 0x000fe4000f8ec0ff */
[----:B------:R-:W-:-:S02]  /*3f80*/  ULOP3.LUT UR18, UR18, 0x3fff, URZ, 0xc0, !UPT ;  /* 0x00003fff12127892 */ /* 0x000fc4000f8ec0ff */
[----:B------:R-:W-:Y:S02]  /*3f90*/  UIADD3 UR11, UPT, UPT, -UR11, URZ, URZ ;  /* 0x000000ff0b0b7290 */ /* 0x000fe4000fffe1ff */
[----:B--2---:R-:W-:Y:S01]  /*3fa0*/  UISETP.GE.AND UP3, UPT, UR4, 0x1, UPT ;  /* 0x000000010400788c */ /* 0x004fe2000bf66270 */
[----:B------:R-:W-:Y:S01]  /*3fb0*/  UMOV UR23, 0x4218010 ;  /* 0x0421801000177882 */ /* 0x000fe20000000000 */
[----:B------:R-:W-:Y:S01]  /*3fc0*/  UMOV UR20, 0x0 ;  /* 0x0000000000147882 */ /* 0x000fe20000000000 */
[----:B------:R-:W-:Y:S01]  /*3fd0*/  UMOV UR21, 0x4218010 ;  /* 0x0421801000157882 */ /* 0x000fe20000000000 */
[C---:B---3--:R-:W-:Y:S01]  /*3fe0*/  VIADD R5, R2.reuse, 0x80 ;  /* 0x0000008002057836 */ /* 0x048fe20000000000 */
[----:B------:R-:W-:-:S04]  /*3ff0*/  LOP3.LUT R4, R2, 0xffff, RZ, 0xc0, !PT ;  /* 0x0000ffff02047812 */ /* 0x000fc800078ec0ff */
[----:B------:R-:W-:-:S05]  /*4000*/  LOP3.LUT R5, R5, 0xffff, RZ, 0xc0, !PT ;  /* 0x0000ffff05057812 */ /* 0x000fca00078ec0ff */
[----:B------:R2:W-:Y:S02]  /*4010*/  STL.64 [R1], R4 ;  /* 0x0000000401007387 */ /* 0x0005e40000100a00 */
.L_x_74:
[----:B--2---:R-:W-:-:S04]  /*4020*/  SHF.L.U32 R4, R8, 0x1f, RZ ;  /* 0x0000001f08047819 */ /* 0x004fc800000006ff */
[----:B------:R-:W2:Y:S02]  /*4030*/  SYNCS.PHASECHK.TRANS64.TRYWAIT P0, [UR7+0x140], R4 ;  /* 0x00014004ff0075a7 */ /* 0x000ea40008001107 */
[----:B--23--:R-:W-:Y:S05]  /*4040*/  @!P0 BRA `(.L_x_68) ;  /* 0x0000005000c08947 */ /* 0x00cfea0003800000 */
.L_x_160:
[----:B--2---:R-:W2:Y:S01]  /*4050*/  LDS.128 R4, [UR7+0x180] ;  /* 0x00018007ff047984 */ /* 0x004ea20008000c00 */
[----:B------:R-:W-:Y:S01]  /*4060*/  ULEA UR9, UR17, UR7, 0x3 ;  /* 0x0000000711097291 */ /* 0x000fe2000f8e18ff */
[----:B------:R-:W-:Y:S01]  /*4070*/  SHF.L.U32 R0, R9, 0x1f, RZ ;  /* 0x0000001f09007819 */ /* 0x000fe200000006ff */
[----:B------:R-:W-:Y:S01]  /*4080*/  @!PT LDS RZ, [RZ] ;  /* 0x00000000fffff984 */ /* 0x000fe20000000800 */
[----:B------:R-:W-:Y:S01]  /*4090*/  @!PT LDS RZ, [RZ] ;  /* 0x00000000fffff984 */ /* 0x000fe20000000800 */
[----:B------:R-:W-:Y:S01]  /*40a0*/  @!PT LDS RZ, [RZ] ;  /* 0x00000000fffff984 */ /* 0x000fe20000000800 */
[----:B------:R-:W-:Y:S01]  /*40b0*/  @!PT LDS RZ, [RZ] ;  /* 0x00000000fffff984 */ /* 0x000fe20000000800 */
[----:B------:R3:W-:Y:S06]  /*40c0*/  MEMBAR.ALL.CTA ;  /* 0x0000000000007992 */ /* 0x0007ec0000008000 */
[----:B---3--:R-:W3:Y:S02]  /*40d0*/  FENCE.VIEW.ASYNC.S ;  /* 0x00000000000073c6 */ /* 0x008ee40000000000 */
[----:B---3--:R-:W-:Y:S01]  /*40e0*/  SYNCS.ARRIVE.TRANS64.RED.A1T0 RZ, [UR5], RZ ;  /* 0x000000ffffff79a7 */ /* 0x008fe20008100405 */
[----:B------:R-:W3:Y:S01]  /*40f0*/  SYNCS.PHASECHK.TRANS64.TRYWAIT P0, [UR9+0x160], R0 ;  /* 0x00016000ff0075a7 */ /* 0x000ee20008001109 */
[----:B--2---:R-:W-:Y:S01]  /*4100*/  LOP3.LUT P2, RZ, R6, 0x1, RZ, 0xc0, !PT ;  /* 0x0000000106ff7812 */ /* 0x004fe2000784c0ff */
[----:B---3--:R-:W-:-:S12]  /*4110*/  @!P0 BRA `(.L_x_69) ;  /* 0x0000005000a48947 */ /* 0x008fd80003800000 */
.L_x_162:
[----:B------:R-:W-:Y:S05]  /*4120*/  BRA.U !UP3, `(.L_x_70) ;  /* 0x000000010bc87547 */ /* 0x000fea000b800000 */
[----:B--2---:R-:W-:Y:S01]  /*4130*/  IMAD.U32 R0, RZ, RZ, UR17 ;  /* 0x00000011ff007e24 */ /* 0x004fe2000f8e00ff */
[----:B------:R-:W-:-:S04]  /*4140*/  ULEA UR4, UR16, UR7, 0x3 ;  /* 0x0000000710047291 */ /* 0x000fc8000f8e18ff */
[----:B------:R-:W-:-:S05]  /*4150*/  LEA R0, R0, R1, 0x2 ;  /* 0x0000000100007211 */ /* 0x000fca00078e10ff */
[----:B------:R2:W5:Y:S01]  /*4160*/  LDL R4, [R0] ;  /* 0x0000000000047983 */ /* 0x0005620000100800 */
[----:B------:R-:W-:Y:S01]  /*4170*/  UPLOP3.LUT UP4, UPT, UPT, UPT, UPT, 0x40, 0x4 ;  /* 0x000000000004789c */ /* 0x000fe20003f8e870 */
[----:B------:R-:W-:Y:S01]  /*4180*/  UMOV UR15, UR11 ;  /* 0x0000000b000f7c82 */ /* 0x000fe20008000000 */
[----:B------:R-:W-:Y:S01]  /*4190*/  UMOV UR14, UR6 ;  /* 0x00000006000e7c82 */ /* 0x000fe20008000000 */
[----:B------:R-:W-:Y:S01]  /*41a0*/  UMOV UR13, UR16 ;  /* 0x00000010000d7c82 */ /* 0x000fe20008000000 */
[----:B--2---:R-:W-:-:S04]  /*41b0*/  SHF.L.U32 R0, R3, 0x1f, RZ ;  /* 0x0000001f03007819 */ /* 0x004fc800000006ff */
[----:B------:R2:W3:Y:S03]  /*41c0*/  SYNCS.PHASECHK.TRANS64.TRYWAIT P1, [UR4], R0 ;  /* 0x00000000ff0075a7 */ /* 0x0004e60008021104 */
.L_x_73:
[----:B------:R-:W-:Y:S02]  /*41d0*/  UIADD3 UR15, UPT, UPT, UR15, 0x1, URZ ;  /* 0x000000010f0f7890 */ /* 0x000fe4000fffe0ff */
[----:B----4-:R-:W-:Y:S02]  /*41e0*/  ULEA UR8, UR13, UR7, 0x3 ;  /* 0x000000070d087291 */ /* 0x010fe4000f8e18ff */
[----:B------:R-:W-:Y:S01]  /*41f0*/  UISETP.NE.AND UP0, UPT, UR15, URZ, UPT ;  /* 0x000000ff0f00728c */ /* 0x000fe2000bf05270 */
[----:B--23--:R-:W-:Y:S10]  /*4200*/  @P1 BRA `(.L_x_71) ;  /* 0x00000000000c1947 */ /* 0x00cff40003800000 */
[----:B------:R-:W-:Y:S04]  /*4210*/  SHF.L.U32 R5, R3, 0x1f, RZ ;  /* 0x0000001f03057819 */ /* 0x000fe800000006ff */
[----:B------:R-:W3:Y:S02]  /*4220*/  SYNCS.PHASECHK.TRANS64.TRYWAIT P0, [UR8], R5 ;  /* 0x00000005ff0075a7 */ /* 0x000ee40008001108 */
[----:B---3--:R-:W-:Y:S05]  /*4230*/  @!P0 BRA `(.L_x_72) ;  /* 0x0000005000748947 */ /* 0x008fea0003800000 */
.L_x_71:
[----:B------:R-:W-:Y:S01]  /*4240*/  UISETP.NE.AND UP1, UPT, UR14, 0x1, UPT ;  /* 0x000000010e00788c */ /* 0x000fe2000bf25270 */
[----:B------:R-:W-:Y:S01]  /*4250*/  PLOP3.LUT P1, PT, PT, PT, PT, 0x80, 0x8 ;  /* 0x000000000008781c */ /* 0x000fe20003f2f070 */
[----:B------:R-:W-:Y:S02]  /*4260*/  UIADD3 UR16, UPT, UPT, UR13, 0x1, URZ ;  /* 0x000000010d107890 */ /* 0x000fe4000fffe0ff */
[----:B------:R-:W-:Y:S02]  /*4270*/  ULEA UR24, UR13, UR18, 0x9 ;  /* 0x000000120d187291 */ /* 0x000fe4000f8e48ff */
[----:B------:R-:W-:Y:S01]  /*4280*/  UISETP.NE.AND UP2, UPT, UR16, 0x11, UPT ;  /* 0x000000111000788c */ /* 0x000fe2000bf45270 */
[----:B------:R-:W-:Y:S01]  /*4290*/  PLOP3.LUT P0, PT, PT, PT, UP1, 0x80, 0x8 ;  /* 0x000000000008781c */ /* 0x000fe20003f0f018 */
[----:B------:R-:W-:Y:S02]  /*42a0*/  ULEA UR26, UR13, UR19, 0x8 ;  /* 0x000000130d1a7291 */ /* 0x000fe4000f8e40ff */
[----:B------:R-:W-:Y:S02]  /*42b0*/  USEL UR12, URZ, 0x1, UP2 ;  /* 0x00000001ff0c7887 */ /* 0x000fe40009000000 */
[----:B------:R-:W-:Y:S02]  /*42c0*/  USEL UR16, UR16, URZ, UP2 ;  /* 0x000000ff10107287 */ /* 0x000fe40009000000 */
[----:B------:R-:W-:Y:S02]  /*42d0*/  UIADD3 UR28, UPT, UPT, UR24, 0x100, URZ ;  /* 0x00000100181c7890 */ /* 0x000fe4000fffe0ff */
[----:B------:R-:W-:Y:S01]  /*42e0*/  @UP1 ULEA UR4, UR16, UR7, 0x3 ;  /* 0x0000000710041291 */ /* 0x000fe2000f8e18ff */
[----:B------:R-:W-:Y:S01]  /*42f0*/  LOP3.LUT R3, R3, UR12, RZ, 0x3c, !PT ;  /* 0x0000000c03037c12 */ /* 0x000fe2000f8e3cff */
[----:B------:R-:W-:Y:S02]  /*4300*/  UIADD3 UR30, UPT, UPT, UR26, 0x80, URZ ;  /* 0x000000801a1e7890 */ /* 0x000fe4000fffe0ff */
[----:B------:R-:W-:Y:S01]  /*4310*/  UIADD3 UR8, UPT, UPT, UR8, 0x88, URZ ;  /* 0x0000008808087890 */ /* 0x000fe2000fffe0ff */
[----:B--2---:R-:W-:Y:S01]  /*4320*/  @P0 SHF.L.U32 R0, R3, 0x1f, RZ ;  /* 0x0000001f03000819 */ /* 0x004fe200000006ff */
[----:B------:R-:W-:Y:S01]  /*4330*/  UMOV UR25, 0x40004040 ;  /* 0x4000404000197882 */ /* 0x000fe20000000000 */
[----:B------:R-:W-:Y:S01]  /*4340*/  UMOV UR27, 0x80004020 ;  /* 0x80004020001b7882 */ /* 0x000fe20000000000 */
[----:B------:R-:W-:Y:S01]  /*4350*/  UMOV UR29, 0x40004040 ;  /* 0x40004040001d7882 */ /* 0x000fe20000000000 */
[----:B------:R4:W2:Y:S01]  /*4360*/  @P0 SYNCS.PHASECHK.TRANS64.TRYWAIT P1, [UR4], R0 ;  /* 0x00000000ff0005a7 */ /* 0x0008a20008021104 */
[----:B------:R-:W-:Y:S11]  /*4370*/  ELECT P0, URZ, PT ;  /* 0x0000000000ff782f */ /* 0x000ff60003800000 */
[----:B------:R-:W-:Y:S02]  /*4380*/  @!UPT UIADD3 URZ, UPT, UPT, URZ, URZ, URZ ;  /* 0x000000fffffff290 */ /* 0x000fe4000fffe0ff */
[C---:B-----5:R-:W-:Y:S02]  /*4390*/  @P0 R2UR.BROADCAST UR12, R4.reuse ;  /* 0x00000000040c02ca */ /* 0x060fe400008e0000 */
[----:B------:R-:W-:Y:S11]  /*43a0*/  ELECT P0, URZ, PT ;  /* 0x0000000000ff782f */ /* 0x000ff60003800000 */
[----:B------:R-:W-:Y:S02]  /*43b0*/  @!UPT UIADD3 URZ, UPT, UPT, URZ, URZ, URZ ;  /* 0x000000fffffff290 */ /* 0x000fe4000fffe0ff */
[----:B------:R-:W-:Y:S01]  /*43c0*/  @P0 R2UR.BROADCAST UR4, R4 ;  /* 0x00000000040402ca */ /* 0x000fe200008e0000 */
[----:B------:R-:W-:Y:S01]  /*43d0*/  UIADD3 UR14, UPT, UPT, UR14, -0x1, URZ ;  /* 0xffffffff0e0e7890 */ /* 0x000fe2000fffe0ff */
[----:B------:R-:W-:Y:S01]  /*43e0*/  UMOV UR31, 0x80004020 ;  /* 0x80004020001f7882 */ /* 0x000fe20000000000 */
[----:B------:R-:W-:Y:S01]  /*43f0*/  UMOV UR13, UR16 ;  /* 0x00000010000d7c82 */ /* 0x000fe20008000000 */
[----:B------:R4:W-:Y:S01]  /*4400*/  UTCQMMA gdesc[UR26], gdesc[UR24], tmem[UR12], tmem[UR22], idesc[UR23], UP4 ;  /* 0x00ff16181a0075ea */ /* 0x0009e2000a00030c */
[----:B------:R-:W-:Y:S08]  /*4410*/  UPLOP3.LUT UP4, UPT, UPT, UPT, UPT, 0x80, 0x8 ;  /* 0x000000000008789c */ /* 0x000ff00003f8f070 */
[----:B------:R4:W-:Y:S01]  /*4420*/  UTCQMMA gdesc[UR30], gdesc[UR28], tmem[UR4], tmem[UR20], idesc[UR21], UPT ;  /* 0x00ff141c1e0075ea */ /* 0x0009e2000b800304 */
[----:B------:R4:W-:Y:S01]  /*4430*/  UTCBAR.MULTICAST [UR8], URZ, UR10 ;  /* 0x000000ff080073e9 */ /* 0x0009e2000800080a */
[----:B------:R-:W-:Y:S05]  /*4440*/  BRA.U UP0, `(.L_x_73) ;  /* 0xfffffffd00607547 */ /* 0x000fea000b83ffff */
.L_x_70:
[----:B------:R-:W-:Y:S01]  /*4450*/  UIADD3 UR17, UPT, UPT, UR17, 0x1, URZ ;  /* 0x0000000111117890 */ /* 0x000fe2000fffe0ff */
[----:B------:R-:W-:Y:S01]  /*4460*/  LOP3.LUT R8, R8, 0x1, RZ, 0x3c, !PT ;  /* 0x0000000108087812 */ /* 0x000fe200078e3cff */
[----:B------:R-:W-:Y:S02]  /*4470*/  UIADD3 UR9, UPT, UPT, UR9, 0x150, URZ ;  /* 0x0000015009097890 */ /* 0x000fe4000fffe0ff */
[----:B------:R-:W-:-:S04]  /*4480*/  UISETP.NE.AND UP0, UPT, UR17, 0x2, UPT ;  /* 0x000000021100788c */ /* 0x000fc8000bf05270 */
[----:B----4-:R-:W-:Y:S02]  /*4490*/  USEL UR4, URZ, 0x1, UP0 ;  /* 0x00000001ff047887 */ /* 0x010fe40008000000 */
[----:B------:R-:W-:Y:S01]  /*44a0*/  USEL UR17, UR17, URZ, UP0 ;  /* 0x000000ff11117287 */ /* 0x000fe20008000000 */
[----:B------:R3:W-:Y:S03]  /*44b0*/  UTCBAR [UR9], URZ ;  /* 0x000000ff090073e9 */ /* 0x0007e600080000ff */
[----:B------:R-:W-:Y:S01]  /*44c0*/  LOP3.LUT R9, R9, UR4, RZ, 0x3c, !PT ;  /* 0x0000000409097c12 */ /* 0x000fe2000f8e3cff */
[----:B------:R-:W-:Y:S07]  /*44d0*/  @P2 BRA `(.L_x_74) ;  /* 0xfffffff800d02947 */ /* 0x000fee000383ffff */
[----:B------:R-:W4:Y:S01]  /*44e0*/  S2UR UR4, SR_CgaCtaId ;  /* 0x00000000000479c3 */ /* 0x000f220000008800 */
[----:B------:R-:W-:Y:S01]  /*44f0*/  ELECT P0, URZ, PT ;  /* 0x0000000000ff782f */ /* 0x000fe20003800000 */
[----:B--2---:R-:W-:Y:S01]  /*4500*/  IMAD.MOV.U32 R0, RZ, RZ, 0x1 ;  /* 0x00000001ff007424 */ /* 0x004fe200078e00ff */
[----:B------:R-:W-:Y:S01]  /*4510*/  UIADD3 UR7, UPT, UPT, UR7, 0x160, URZ ;  /* 0x0000016007077890 */ /* 0x000fe2000fffe0ff */
[----:B------:R-:W-:Y:S01]  /*4520*/  SHF.L.U32 R3, R9, 0x1f, RZ ;  /* 0x0000001f09037819 */ /* 0x000fe200000006ff */
[----:B------:R-:W-:-:S03]  /*4530*/  UMOV UR5, 0x40 ;  /* 0x0000004000057882 */ /* 0x000fc60000000000 */
[----:B------:R-:W-:Y:S01]  /*4540*/  UVIRTCOUNT.DEALLOC.SMPOOL 0x80 ;  /* 0x000000800000784c */ /* 0x000fe20000000000 */
[----:B----4-:R-:W-:Y:S02]  /*4550*/  ULEA UR4, UR4, UR5, 0x18 ;  /* 0x0000000504047291 */ /* 0x010fe4000f8ec0ff */
[----:B------:R-:W-:-:S07]  /*4560*/  ULEA UR5, UR17, UR7, 0x3 ;  /* 0x0000000711057291 */ /* 0x000fce000f8e18ff */
[----:B------:R2:W-:Y:S02]  /*4570*/  @P0 STS.U8 [UR4+0x1c], R0 ;  /* 0x00001c00ff000988 */ /* 0x0005e40008000004 */
[----:B------:R-:W4:Y:S02]  /*4580*/  SYNCS.PHASECHK.TRANS64.TRYWAIT P0, [UR5], R3 ;  /* 0x00000003ff0075a7 */ /* 0x000f240008001105 */
[----:B--2-4-:R-:W-:Y:S05]  /*4590*/  @!P0 BRA `(.L_x_75) ;  /* 0x0000004c00b48947 */ /* 0x014fea0003800000 */
.L_x_165:
[----:B------:R-:W-:-:S04]  /*45a0*/  UIADD3 UR6, UPT, UPT, UR17, 0x1, URZ ;  /* 0x0000000111067890 */ /* 0x000fc8000fffe0ff */
[----:B------:R-:W-:-:S04]  /*45b0*/  UISETP.NE.AND UP0, UPT, UR6, 0x2, UPT ;  /* 0x000000020600788c */ /* 0x000fc8000bf05270 */
[----:B------:R-:W-:Y:S02]  /*45c0*/  USEL UR5, URZ, 0x1, UP0 ;  /* 0x00000001ff057887 */ /* 0x000fe40008000000 */
[----:B------:R-:W-:-:S04]  /*45d0*/  USEL UR6, UR6, URZ, UP0 ;  /* 0x000000ff06067287 */ /* 0x000fc80008000000 */
[----:B------:R-:W-:Y:S01]  /*45e0*/  ULEA UR6, UR6, UR7, 0x3 ;  /* 0x0000000706067291 */ /* 0x000fe2000f8e18ff */
[----:B--2---:R-:W-:-:S04]  /*45f0*/  LOP3.LUT R3, R9, UR5, RZ, 0x3c, !PT ;  /* 0x0000000509037c12 */ /* 0x004fc8000f8e3cff */
[----:B------:R-:W-:-:S04]  /*4600*/  SHF.L.U32 R3, R3, 0x1f, RZ ;  /* 0x0000001f03037819 */ /* 0x000fc800000006ff */
[----:B------:R-:W2:Y:S02]  /*4610*/  SYNCS.PHASECHK.TRANS64.TRYWAIT P0, [UR6], R3 ;  /* 0x00000003ff0075a7 */ /* 0x000ea40008001106 */
[----:B--2---:R-:W-:Y:S05]  /*4620*/  @!P0 BRA `(.L_x_76) ;  /* 0x0000004c00a88947 */ /* 0x004fea0003800000 */
.L_x_167:
[----:B------:R-:W-:Y:S01]  /*4630*/  NOP ;  /* 0x0000000000007918 */ /* 0x000fe20000000000 */
[----:B--2---:R-:W2:Y:S01]  /*4640*/  LDS R0, [UR4+0x14] ;  /* 0x00001404ff007984 */ /* 0x004ea20008000800 */
[----:B------:R-:W-:Y:S01]  /*4650*/  LOP3.LUT R3, R2, 0xffff, RZ, 0xc0, !PT ;  /* 0x0000ffff02037812 */ /* 0x000fe200078ec0ff */
[----:B------:R-:W-:-:S03]  /*4660*/  IMAD.MOV.U32 R2, RZ, RZ, 0xffff ;  /* 0x0000ffffff027424 */ /* 0x000fc600078e00ff */
[----:B------:R-:W-:-:S04]  /*4670*/  SHF.R.U32.HI R3, RZ, 0x5, R3 ;  /* 0x00000005ff037819 */ /* 0x000fc80000011603 */
[----:B------:R-:W-:-:S04]  /*4680*/  SHF.L.U32 R2, R2, R3, RZ ;  /* 0x0000000302027219 */ /* 0x000fc800000006ff */
[----:B--2---:R-:W-:-:S04]  /*4690*/  LOP3.LUT R0, R0, R2, RZ, 0xc0, !PT ;  /* 0x0000000200007212 */ /* 0x004fc800078ec0ff */
[----:B------:R-:W-:Y:S01]  /*46a0*/  ISETP.NE.AND P0, PT, R0, R2, PT ;  /* 0x000000020000720c */ /* 0x000fe20003f05270 */
[----:B------:R-:W-:-:S05]  /*46b0*/  IMAD.MOV.U32 R0, RZ, RZ, 0x1 ;  /* 0x00000001ff007424 */ /* 0x000fca00078e00ff */
[----:B------:R-:W-:-:S07]  /*46c0*/  SHF.L.U32 R0, R0, R3, RZ ;  /* 0x0000000300007219 */ /* 0x000fce00000006ff */
[----:B------:R-:W-:Y:S05]  /*46d0*/  @P0 BRA `(.L_x_77) ;  /* 0x00000000005c0947 */ /* 0x000fea0003800000 */
[----:B------:R-:W2:Y:S02]  /*46e0*/  LDS R3, [UR4+0x18] ;  /* 0x00001804ff037984 */ /* 0x000ea40008000800 */
[----:B--2---:R-:W-:-:S04]  /*46f0*/  LOP3.LUT R3, R3, R0, RZ, 0xc0, !PT ;  /* 0x0000000003037212 */ /* 0x004fc800078ec0ff */
[----:B------:R-:W-:-:S13]  /*4700*/  ISETP.NE.AND P0, PT, R3, R0, PT ;  /* 0x000000000300720c */ /* 0x000fda0003f05270 */
[----:B------:R-:W-:Y:S05]  /*4710*/  @P0 BRA `(.L_x_78) ;  /* 0x0000000000400947 */ /* 0x000fea0003800000 */
[----:B------:R-:W-:Y:S01]  /*4720*/  R2UR UR8, R2 ;  /* 0x00000000020872ca */ /* 0x000fe200000e0000 */
[----:B------:R-:W2:Y:S01]  /*4730*/  S2R R3, SR_LANEID ;  /* 0x0000000000037919 */ /* 0x000ea20000000000 */
[----:B------:R-:W-:Y:S01]  /*4740*/  LOP3.LUT R0, RZ, R0, RZ, 0x33, !PT ;  /* 0x00000000ff007212 */ /* 0x000fe200078e33ff */
[----:B------:R-:W-:Y:S02]  /*4750*/  VOTEU.ANY UR7, UPT, PT ;  /* 0x0000000000077886 */ /* 0x000fe400038e0100 */
[----:B------:R-:W-:Y:S01]  /*4760*/  UFLO.U32 UR7, UR7 ;  /* 0x00000007000772bd */ /* 0x000fe200080e0000 */
[----:B------:R-:W4:Y:S07]  /*4770*/  REDUX UR5, R0 ;  /* 0x00000000000573c4 */ /* 0x000f2e0000000000 */
[----:B------:R-:W-:-:S06]  /*4780*/  ULOP3.LUT UR8, URZ, UR8, URZ, 0x33, !UPT ;  /* 0x00000008ff087292 */ /* 0x000fcc000f8e33ff */
[----:B------:R-:W-:-:S04]  /*4790*/  IMAD.U32 R2, RZ, RZ, UR8 ;  /* 0x00000008ff027e24 */ /* 0x000fc8000f8e00ff */
[----:B------:R-:W1:Y:S02]  /*47a0*/  REDUX UR6, R2 ;  /* 0x00000000020673c4 */ /* 0x000e640000000000 */
[----:B------:R1:W-:Y:S01]  /*47b0*/  UTCATOMSWS.AND URZ, UR8 ;  /* 0x0000000800ff79e3 */ /* 0x0003e20008000000 */
[----:B----4-:R-:W-:Y:S01]  /*47c0*/  IMAD.U32 R0, RZ, RZ, UR5 ;  /* 0x00000005ff007e24 */ /* 0x010fe2000f8e00ff */
[----:B--2---:R-:W-:Y:S01]  /*47d0*/  ISETP.EQ.U32.AND P0, PT, R3, UR7, PT ;  /* 0x0000000703007c0c */ /* 0x004fe2000bf02070 */
[----:B-1----:R-:W-:-:S12]  /*47e0*/  IMAD.U32 R2, RZ, RZ, UR6 ;  /* 0x00000006ff027e24 */ /* 0x002fd8000f8e00ff */
[----:B------:R1:W-:Y:S04]  /*47f0*/  @P0 ATOMS.AND RZ, [UR4+0x14], R2 ;  /* 0x00001402ffff098c */ /* 0x0003e8000a800004 */
[----:B------:R1:W-:Y:S01]  /*4800*/  @P0 ATOMS.AND RZ, [UR4+0x18], R0 ;  /* 0x00001800ffff098c */ /* 0x0003e2000a800004 */
[----:B------:R-:W-:Y:S05]  /*4810*/  BRA `(.L_x_79) ;  /* 0x0000000000147947 */ /* 0x000fea0003800000 */
.L_x_78:
[----:B------:R-:W-:Y:S02]  /*4820*/  MOV R2, 0x4840 ;  /* 0x0000484000027802 */ /* 0x000fe40000000f00 */
[----:B-1-3-5:R-:W-:Y:S05]  /*4830*/  CALL.REL.NOINC `($__internal_0_$__cuda_sm10x_tcgen05_guardrail_trap_col_being_dealloced_not_returned_by_alloc) ;  /* 0x0000005000087944 */ /* 0x02afea0003c00000 */
[----:B------:R-:W-:Y:S05]  /*4840*/  BRA `(.L_x_79) ;  /* 0x0000000000087947 */ /* 0x000fea0003800000 */
.L_x_77:
[----:B------:R-:W-:Y:S02]  /*4850*/  MOV R2, 0x4870 ;  /* 0x0000487000027802 */ /* 0x000fe40000000f00 */
[----:B-1-3-5:R-:W-:Y:S05]  /*4860*/  CALL.REL.NOINC `($__internal_2_$__cuda_sm10x_tcgen05_guardrail_trap_unallocated_columns_being_dealloced) ;  /* 0x0000005000147944 */ /* 0x02afea0003c00000 */
.L_x_79:
[----:B------:R-:W-:Y:S01]  /*4870*/  NOP ;  /* 0x0000000000007918 */ /* 0x000fe20000000000 */
[----:B---3--:R-:W-:Y:S05]  /*4880*/  EXIT ;  /* 0x000000000000794d */ /* 0x008fea0003800000 */
.L_x_63:
[----:B------:R-:W2:Y:S01]  /*4890*/  LDC R112, c[0x0][0x384] ;  /* 0x0000e100ff707b82 */ /* 0x000ea20000000800 */
[----:B------:R-:W-:Y:S01]  /*48a0*/  UISETP.NE.OR UP6, UPT, UR4, 0x3, !UP6 ;  /* 0x000000030400788c */ /* 0x000fe2000f7c5670 */
[----:B--2---:R-:W-:-:S08]  /*48b0*/  IADD3 R112, PT, PT, R112, 0x7f, RZ ;  /* 0x0000007f70707810 */ /* 0x004fd00007ffe0ff */
[----:B------:R-:W-:Y:S05]  /*48c0*/  BRA.U UP6, `(.L_x_80) ;  /* 0x0000001106907547 */ /* 0x000fea000b800000 */
[----:B------:R-:W2:Y:S01]  /*48d0*/  LDC R19, c[0x0][0x38c] ;  /* 0x0000e300ff137b82 */ /* 0x000ea20000000800 */
[----:B------:R-:W3:Y:S01]  /*48e0*/  LDCU.64 UR6, c[0x0][0x988] ;  /* 0x00013100ff0677ac */ /* 0x000ee20008000a00 */
[----:B------:R-:W-:Y:S01]  /*48f0*/  SHF.R.S32.HI R30, RZ, 0x1f, R112 ;  /* 0x0000001fff1e7819 */ /* 0x000fe20000011470 */
[----:B------:R-:W-:Y:S01]  /*4900*/  IMAD.MOV.U32 R29, RZ, RZ, 0x1 ;  /* 0x00000001ff1d7424 */ /* 0x000fe200078e00ff */
[----:B------:R-:W4:Y:S02]  /*4910*/  LDCU.64 UR4, c[0x0][0x990] ;  /* 0x00013200ff0477ac */ /* 0x000f240008000a00 */
[----:B------:R-:W-:Y:S01]  /*4920*/  LEA.HI R30, R30, R112, RZ, 0x7 ;  /* 0x000000701e1e7211 */ /* 0x000fe200078f38ff */
[----:B------:R-:W-:Y:S01]  /*4930*/  IMAD.MOV.U32 R28, RZ, RZ, RZ ;  /* 0x000000ffff1c7224 */ /* 0x000fe200078e00ff */
[----:B------:R-:W1:Y:S01]  /*4940*/  LDC R24, c[0x0][0x388] ;  /* 0x0000e200ff187b82 */ /* 0x000e620000000800 */
[----:B------:R-:W-:Y:S01]  /*4950*/  UMOV UR17, 0x400 ;  /* 0x0000040000117882 */ /* 0x000fe20000000000 */
[----:B------:R-:W-:Y:S01]  /*4960*/  IMAD.MOV.U32 R27, RZ, RZ, 0x1000 ;  /* 0x00001000ff1b7424 */ /* 0x000fe200078e00ff */
[----:B------:R-:W-:Y:S01]  /*4970*/  ULEA UR17, UR48, UR17, 0x18 ;  /* 0x0000001130117291 */ /* 0x000fe2000f8ec0ff */
[----:B------:R-:W-:Y:S01]  /*4980*/  SHF.R.S32.HI R30, RZ, 0x7, R30 ;  /* 0x00000007ff1e7819 */ /* 0x000fe2000001141e */
[----:B------:R-:W-:-:S02]  /*4990*/  USEL UR18, URZ, 0x1, UP5 ;  /* 0x00000001ff127887 */ /* 0x000fc4000a800000 */
[----:B------:R-:W-:Y:S01]  /*49a0*/  UIADD3 UR20, UPT, UPT, UR17, 0x118, URZ ;  /* 0x0000011811147890 */ /* 0x000fe2000fffe0ff */
[----:B------:R-:W1:Y:S01]  /*49b0*/  LDC R0, c[0x0][0xc30] ;  /* 0x00030c00ff007b82 */ /* 0x000e620000000800 */
[----:B------:R-:W-:Y:S02]  /*49c0*/  UIADD3 UR16, UPT, UPT, UR17, 0x148, URZ ;  /* 0x0000014811107890 */ /* 0x000fe4000fffe0ff */
[----:B---3--:R-:W-:Y:S02]  /*49d0*/  UISETP.NE.U32.AND UP1, UPT, UR6, URZ, UPT ;  /* 0x000000ff0600728c */ /* 0x008fe4000bf25070 */
[----:B------:R-:W-:Y:S02]  /*49e0*/  UIADD3 UR19, UPT, UPT, UR17, 0x110, URZ ;  /* 0x0000011011137890 */ /* 0x000fe4000fffe0ff */
[----:B------:R-:W-:Y:S01]  /*49f0*/  UISETP.NE.AND.EX UP1, UPT, UR7, URZ, UPT, UP1 ;  /* 0x000000ff0700728c */ /* 0x000fe2000bf25310 */
[----:B------:R-:W3:Y:S01]  /*4a00*/  LDC R26, c[0x0][0x370] ;  /* 0x0000dc00ff1a7b82 */ /* 0x000ee20000000800 */
[C---:B--2---:R-:W-:Y:S01]  /*4a10*/  R2UR UR7, R19.reuse ;  /* 0x00000000130772ca */ /* 0x044fe200000e0000 */
[----:B----4-:R-:W-:Y:S01]  /*4a20*/  UISETP.NE.U32.AND UP4, UPT, UR4, URZ, UPT ;  /* 0x000000ff0400728c */ /* 0x010fe2000bf85070 */
[----:B------:R-:W-:Y:S01]  /*4a30*/  R2UR UR6, R19 ;  /* 0x00000000130672ca */ /* 0x000fe200000e0000 */
[----:B------:R-:W-:-:S02]  /*4a40*/  UPRMT UR20, UR48, 0x654, UR20 ;  /* 0x0000065430147896 */ /* 0x000fc40008000014 */
[----:B------:R-:W-:Y:S02]  /*4a50*/  UPLOP3.LUT UP2, UPT, UPT, UPT, UPT, 0x40, 0x4 ;  /* 0x000000000004789c */ /* 0x000fe40003f4e870 */
[----:B------:R-:W2:Y:S01]  /*4a60*/  LDC R3, c[0x0][0xc0c] ;  /* 0x00030300ff037b82 */ /* 0x000ea20000000800 */
[----:B-1----:R-:W-:Y:S01]  /*4a70*/  R2UR UR15, R24 ;  /* 0x00000000180f72ca */ /* 0x002fe200000e0000 */
[----:B------:R-:W-:Y:S02]  /*4a80*/  UPRMT UR16, URZ, 0x654, UR16 ;  /* 0x00000654ff107896 */ /* 0x000fe40008000010 */
[----:B------:R-:W-:Y:S02]  /*4a90*/  UPRMT UR48, UR48, 0x654, UR19 ;  /* 0x0000065430307896 */ /* 0x000fe40008000013 */
[----:B------:R-:W-:Y:S02]  /*4aa0*/  UISETP.NE.AND.EX UP4, UPT, UR5, URZ, UPT, UP4 ;  /* 0x000000ff0500728c */ /* 0x000fe4000bf85340 */
[----:B------:R-:W1:Y:S01]  /*4ab0*/  LDC R18, c[0x0][0xc20] ;  /* 0x00030800ff127b82 */ /* 0x000e620000000800 */
[----:B------:R-:W-:-:S07]  /*4ac0*/  ISETP.NE.AND P1, PT, R0, 0x1, PT ;  /* 0x000000010000780c */ /* 0x000fce0003f25270 */
[----:B------:R-:W4:Y:S08]  /*4ad0*/  LDC.64 R32, c[0x0][0x348] ;  /* 0x0000d200ff207b82 */ /* 0x000f300000000a00 */
[----:B------:R-:W1:Y:S08]  /*4ae0*/  LDC.64 R16, c[0x0][0xc10] ;  /* 0x00030400ff107b82 */ /* 0x000e700000000a00 */
[----:B------:R-:W1:Y:S08]  /*4af0*/  LDC.64 R6, c[0x0][0xc18] ;  /* 0x00030600ff067b82 */ /* 0x000e700000000a00 */
[----:B------:R-:W1:Y:S08]  /*4b00*/  LDC.64 R4, c[0x0][0xc28] ;  /* 0x00030a00ff047b82 */ /* 0x000e700000000a00 */
[----:B--23--:R-:W1:Y:S02]  /*4b10*/  LDC R25, c[0x0][0x374] ;  /* 0x0000dd00ff197b82 */ /* 0x00ce640000000800 */
.L_x_89:
[-C--:B------:R-:W-:Y:S02]  /*4b20*/  IABS R0, R30.reuse ;  /* 0x0000001e00007213 */ /* 0x080fe40000000000 */
[----:B------:R-:W-:Y:S02]  /*4b30*/  IABS R2, R30 ;  /* 0x0000001e00027213 */ /* 0x000fe40000000000 */
[----:B--2---:R-:W2:Y:S01]  /*4b40*/  I2F.RP R20, R0 ;  /* 0x0000000000147306 */ /* 0x004ea20000209400 */
[----:B------:R-:W-:Y:S02]  /*4b50*/  IABS R8, R14 ;  /* 0x0000000e00087213 */ /* 0x000fe40000000000 */
[----:B------:R-:W-:Y:S01]  /*4b60*/  IMAD.MOV R2, RZ, RZ, -R2 ;  /* 0x000000ffff027224 */ /* 0x000fe200078e0a02 */
[----:B------:R-:W-:Y:S06]  /*4b70*/  IABS R12, R24 ;  /* 0x00000018000c7213 */ /* 0x000fec0000000000 */
[----:B------:R-:W3:Y:S10]  /*4b80*/  I2F.RP R9, R12 ;  /* 0x0000000c00097306 */ /* 0x000ef40000209400 */
[----:B--2---:R-:W2:Y:S10]  /*4b90*/  MUFU.RCP R20, R20 ;  /* 0x0000001400147308 */ /* 0x004eb40000001000 */
[----:B---3--:R-:W-:Y:S01]  /*4ba0*/  MUFU.RCP R9, R9 ;  /* 0x0000000900097308 */ /* 0x008fe20000001000 */
[----:B--2---:R-:W-:Y:S09]  /*4bb0*/  VIADD R20, R20, 0xffffffe ;  /* 0x0ffffffe14147836 */ /* 0x004ff20000000000 */
[----:B------:R-:W2:Y:S02]  /*4bc0*/  F2I.FTZ.U32.TRUNC.NTZ R21, R20 ;  /* 0x0000001400157305 */ /* 0x000ea4000021f000 */
[--C-:B--2---:R-:W-:Y:S02]  /*4bd0*/  IMAD.MOV R34, RZ, RZ, -R21.reuse ;  /* 0x000000ffff227224 */ /* 0x104fe400078e0a15 */
[----:B------:R-:W-:Y:S02]  /*4be0*/  IMAD.MOV.U32 R20, RZ, RZ, RZ ;  /* 0x000000ffff147224 */ /* 0x000fe400078e00ff */
[----:B------:R-:W-:Y:S04]  /*4bf0*/  IMAD R34, R34, R0, RZ ;  /* 0x0000000022227224 */ /* 0x000fe800078e02ff */
[----:B------:R-:W-:Y:S04]  /*4c00*/  IMAD.HI.U32 R34, R21, R34, R20 ;  /* 0x0000002215227227 */ /* 0x000fe800078e0014 */
[----:B------:R-:W-:Y:S02]  /*4c10*/  VIADD R20, R9, 0xffffffe ;  /* 0x0ffffffe09147836 */ /* 0x000fe40000000000 */
[----:B------:R-:W-:Y:S02]  /*4c20*/  IMAD.HI.U32 R34, R34, R8, RZ ;  /* 0x0000000822227227 */ /* 0x000fe400078e00ff */
[----:B------:R2:W3:Y:S02]  /*4c30*/  F2I.FTZ.U32.TRUNC.NTZ R21, R20 ;  /* 0x0000001400157305 */ /* 0x0004e4000021f000 */
[----:B------:R-:W-:Y:S01]  /*4c40*/  IMAD R8, R34, R2, R8 ;  /* 0x0000000222087224 */ /* 0x000fe200078e0208 */
[----:B------:R-:W-:Y:S04]  /*4c50*/  SHF.L.U32 R2, R28, 0x1f, RZ ;  /* 0x0000001f1c027819 */ /* 0x000fe800000006ff */
[----:B------:R-:W-:Y:S01]  /*4c60*/  ISETP.GT.U32.AND P3, PT, R0, R8, PT ;  /* 0x000000080000720c */ /* 0x000fe20003f64070 */
[----:B------:R-:W4:Y:S01]  /*4c70*/  SYNCS.PHASECHK.TRANS64.TRYWAIT P2, [UR17+0x140], R2 ;  /* 0x00014002ff0075a7 */ /* 0x000f220008041111 */
[----:B--2---:R-:W-:Y:S11]  /*4c80*/  IMAD.MOV.U32 R20, RZ, RZ, RZ ;  /* 0x000000ffff147224 */ /* 0x004ff600078e00ff */
[-C--:B------:R-:W-:Y:S01]  /*4c90*/  @!P3 IADD3 R8, PT, PT, R8, -R0.reuse, RZ ;  /* 0x800000000808b210 */ /* 0x080fe20007ffe0ff */
[----:B------:R-:W-:Y:S01]  /*4ca0*/  @!P3 VIADD R34, R34, 0x1 ;  /* 0x000000012222b836 */ /* 0x000fe20000000000 */
[----:B------:R-:W-:Y:S02]  /*4cb0*/  ISETP.NE.AND P3, PT, R30, RZ, PT ;  /* 0x000000ff1e00720c */ /* 0x000fe40003f65270 */
[----:B------:R-:W-:Y:S02]  /*4cc0*/  ISETP.GE.U32.AND P4, PT, R8, R0, PT ;  /* 0x000000000800720c */ /* 0x000fe40003f86070 */
[----:B------:R-:W-:Y:S02]  /*4cd0*/  LOP3.LUT R0, R14, R30, RZ, 0x3c, !PT ;  /* 0x0000001e0e007212 */ /* 0x000fe400078e3cff */
[----:B------:R-:W-:Y:S02]  /*4ce0*/  IABS R8, R19 ;  /* 0x0000001300087213 */ /* 0x000fe40000000000 */
[----:B------:R-:W-:Y:S02]  /*4cf0*/  ISETP.GE.AND P0, PT, R0, RZ, PT ;  /* 0x000000ff0000720c */ /* 0x000fe40003f06270 */
[----:B------:R-:W2:Y:S01]  /*4d00*/  I2F.RP R13, R8 ;  /* 0x00000008000d7306 */ /* 0x000ea20000209400 */
[----:B---3--:R-:W-:Y:S04]  /*4d10*/  IADD3 R0, PT, PT, RZ, -R21, RZ ;  /* 0x80000015ff007210 */ /* 0x008fe80007ffe0ff */
[----:B------:R-:W-:Y:S02]  /*4d20*/  @P4 VIADD R34, R34, 0x1 ;  /* 0x0000000122224836 */ /* 0x000fe40000000000 */
[----:B------:R-:W-:Y:S04]  /*4d30*/  IMAD R31, R0, R12, RZ ;  /* 0x0000000c001f7224 */ /* 0x000fe800078e02ff */
[----:B------:R-:W-:Y:S01]  /*4d40*/  @!P0 IMAD.MOV R34, RZ, RZ, -R34 ;  /* 0x000000ffff228224 */ /* 0x000fe200078e0a22 */
[----:B------:R-:W-:Y:S01]  /*4d50*/  @!P3 LOP3.LUT R34, RZ, R30, RZ, 0x33, !PT ;  /* 0x0000001eff22b212 */ /* 0x000fe200078e33ff */
[----:B------:R-:W-:Y:S01]  /*4d60*/  IMAD.HI.U32 R31, R21, R31, R20 ;  /* 0x0000001f151f7227 */ /* 0x000fe200078e0014 */
[----:B------:R-:W-:Y:S01]  /*4d70*/  ISETP.NE.AND P3, PT, R24, RZ, PT ;  /* 0x000000ff1800720c */ /* 0x000fe20003f65270 */
[----:B--2---:R-:W2:Y:S01]  /*4d80*/  MUFU.RCP R13, R13 ;  /* 0x0000000d000d7308 */ /* 0x004ea20000001000 */
[----:B------:R-:W-:Y:S05]  /*4d90*/  IABS R9, R34 ;  /* 0x0000002200097213 */ /* 0x000fea0000000000 */
[----:B------:R-:W-:Y:S05]  /*4da0*/  IMAD.HI.U32 R31, R31, R9, RZ ;  /* 0x000000091f1f7227 */ /* 0x000fea00078e00ff */
[----:B------:R-:W-:Y:S05]  /*4db0*/  IADD3 R0, PT, PT, -R31, RZ, RZ ;  /* 0x000000ff1f007210 */ /* 0x000fea0007ffe1ff */
[C---:B------:R-:W-:Y:S02]  /*4dc0*/  IMAD R9, R12.reuse, R0, R9 ;  /* 0x000000000c097224 */ /* 0x040fe400078e0209 */
[----:B--2---:R-:W-:Y:S03]  /*4dd0*/  VIADD R0, R13, 0xffffffe ;  /* 0x0ffffffe0d007836 */ /* 0x004fe60000000000 */
[----:B------:R-:W-:Y:S03]  /*4de0*/  ISETP.GT.U32.AND P0, PT, R12, R9, PT ;  /* 0x000000090c00720c */ /* 0x000fe60003f04070 */
[----:B------:R-:W2:Y:S10]  /*4df0*/  F2I.FTZ.U32.TRUNC.NTZ R0, R0 ;  /* 0x0000000000007305 */ /* 0x000eb4000021f000 */
[----:B------:R-:W-:Y:S01]  /*4e00*/  @!P0 IADD3 R31, PT, PT, R31, 0x1, RZ ;  /* 0x000000011f1f8810 */ /* 0x000fe20007ffe0ff */
[----:B------:R-:W-:Y:S05]  /*4e10*/  @!P0 IMAD.IADD R9, R9, 0x1, -R12 ;  /* 0x0000000109098824 */ /* 0x000fea00078e0a0c */
[----:B------:R-:W-:Y:S02]  /*4e20*/  ISETP.GE.U32.AND P4, PT, R9, R12, PT ;  /* 0x0000000c0900720c */ /* 0x000fe40003f86070 */
[----:B------:R-:W-:Y:S04]  /*4e30*/  LOP3.LUT R9, R34, R24, RZ, 0x3c, !PT ;  /* 0x0000001822097212 */ /* 0x000fe800078e3cff */
[----:B------:R-:W-:Y:S07]  /*4e40*/  ISETP.GE.AND P0, PT, R9, RZ, PT ;  /* 0x000000ff0900720c */ /* 0x000fee0003f06270 */
[----:B------:R-:W-:Y:S01]  /*4e50*/  @P4 VIADD R31, R31, 0x1 ;  /* 0x000000011f1f4836 */ /* 0x000fe20000000000 */
[----:B--2-4-:R-:W-:Y:S06]  /*4e60*/  @!P2 BRA `(.L_x_81) ;  /* 0x0000004400b0a947 */ /* 0x014fec0003800000 */
.L_x_169:
[----:B------:R-:W-:Y:S01]  /*4e70*/  MOV R13, R0 ;  /* 0x00000000000d7202 */ /* 0x000fe20000000f00 */
[----:B------:R-:W3:Y:S01]  /*4e80*/  LDS.128 R20, [UR17+0x180] ;  /* 0x00018011ff147984 */ /* 0x000ee20008000c00 */
[----:B--2---:R-:W-:Y:S02]  /*4e90*/  IMAD.MOV R2, RZ, RZ, -R0 ;  /* 0x000000ffff027224 */ /* 0x004fe400078e0a00 */
[----:B------:R-:W-:Y:S01]  /*4ea0*/  @!P0 IMAD.MOV R31, RZ, RZ, -R31 ;  /* 0x000000ffff1f8224 */ /* 0x000fe200078e0a1f */
[----:B------:R-:W-:Y:S01]  /*4eb0*/  @!P3 LOP3.LUT R31, RZ, R24, RZ, 0x33, !PT ;  /* 0x00000018ff1fb212 */ /* 0x000fe200078e33ff */
[----:B------:R-:W-:Y:S01]  /*4ec0*/  IMAD R36, R2, R8, RZ ;  /* 0x0000000802247224 */ /* 0x000fe200078e02ff */
[----:B------:R-:W-:Y:S01]  /*4ed0*/  ISETP.GE.AND P0, PT, R40, 0x1, PT ;  /* 0x000000012800780c */ /* 0x000fe20003f06270 */
[----:B------:R-:W-:Y:S01]  /*4ee0*/  IMAD.MOV.U32 R12, RZ, RZ, RZ ;  /* 0x000000ffff0c7224 */ /* 0x000fe200078e00ff */
[----:B------:R-:W-:Y:S01]  /*4ef0*/  IABS R2, R31 ;  /* 0x0000001f00027213 */ /* 0x000fe20000000000 */
[----:B------:R-:W-:Y:S01]  /*4f00*/  @!PT LDS RZ, [RZ] ;  /* 0x00000000fffff984 */ /* 0x000fe20000000800 */
[----:B------:R-:W-:Y:S01]  /*4f10*/  @!PT LDS RZ, [RZ] ;  /* 0x00000000fffff984 */ /* 0x000fe20000000800 */
[----:B------:R-:W-:Y:S01]  /*4f20*/  @!PT LDS RZ, [RZ] ;  /* 0x00000000fffff984 */ /* 0x000fe20000000800 */
[----:B------:R-:W-:Y:S01]  /*4f30*/  @!PT LDS RZ, [RZ] ;  /* 0x00000000fffff984 */ /* 0x000fe20000000800 */
[----:B------:R2:W-:Y:S06]  /*4f40*/  MEMBAR.ALL.CTA ;  /* 0x0000000000007992 */ /* 0x0005ec0000008000 */
[----:B--2---:R-:W2:Y:S01]  /*4f50*/  FENCE.VIEW.ASYNC.S ;  /* 0x00000000000073c6 */ /* 0x004ea20000000000 */
[----:B------:R-:W-:Y:S01]  /*4f60*/  LOP3.LUT R35, R31, R19, RZ, 0x3c, !PT ;  /* 0x000000131f237212 */ /* 0x000fe200078e3cff */
[----:B------:R-:W-:Y:S06]  /*4f70*/  IMAD.HI.U32 R36, R0, R36, R12 ;  /* 0x0000002400247227 */ /* 0x000fec00078e000c */
[----:B------:R-:W-:Y:S04]  /*4f80*/  IMAD.HI.U32 R36, R36, R2, RZ ;  /* 0x0000000224247227 */ /* 0x000fe800078e00ff */
[----:B------:R-:W-:Y:S04]  /*4f90*/  IMAD.MOV R0, RZ, RZ, -R36 ;  /* 0x000000ffff007224 */ /* 0x000fe800078e0a24 */
[C---:B------:R-:W-:Y:S05]  /*4fa0*/  IMAD R2, R8.reuse, R0, R2 ;  /* 0x0000000008027224 */ /* 0x040fea00078e0202 */
[----:B------:R-:W-:Y:S01]  /*4fb0*/  ISETP.GT.U32.AND P4, PT, R8, R2, PT ;  /* 0x000000020800720c */ /* 0x000fe20003f84070 */
[----:B--2---:R-:W-:Y:S01]  /*4fc0*/  SYNCS.ARRIVE.TRANS64.RED.A1T0 RZ, [UR16], RZ ;  /* 0x000000ffffff79a7 */ /* 0x004fe20008100410 */
[----:B---3--:R-:W-:Y:S11]  /*4fd0*/  LOP3.LUT P3, RZ, R22, 0x1, RZ, 0xc0, !PT ;  /* 0x0000000116ff7812 */ /* 0x008ff6000786c0ff */
[-C--:B------:R-:W-:Y:S04]  /*4fe0*/  @!P4 IADD3 R2, PT, PT, R2, -R8.reuse, RZ ;  /* 0x800000080202c210 */ /* 0x080fe80007ffe0ff */
[----:B------:R-:W-:Y:S02]  /*4ff0*/  ISETP.GE.U32.AND P5, PT, R2, R8, PT ;  /* 0x000000080200720c */ /* 0x000fe40003fa6070 */
[----:B------:R-:W-:Y:S02]  /*5000*/  @P3 MOV R11, R20 ;  /* 0x00000014000b3202 */ /* 0x000fe40000000f00 */
[----:B------:R-:W-:Y:S01]  /*5010*/  @P3 LOP3.LUT R10, R21, 0xffff, RZ, 0xc0, !PT ;  /* 0x0000ffff150a3812 */ /* 0x000fe200078ec0ff */
[----:B------:R-:W-:Y:S08]  /*5020*/  @!P0 BRA `(.L_x_82) ;  /* 0x0000000000a48947 */ /* 0x000ff00003800000 */
[-C--:B-1----:R-:W-:Y:S01]  /*5030*/  IMAD.HI.U32 R0, R25, R7.reuse, RZ ;  /* 0x0000000719007227 */ /* 0x082fe200078e00ff */
[----:B------:R-:W-:Y:S02]  /*5040*/  ISETP.NE.AND P0, PT, R6, 0x1, PT ;  /* 0x000000010600780c */ /* 0x000fe40003f05270 */
[----:B------:R-:W-:Y:S01]  /*5050*/  ISETP.NE.AND P2, PT, R40, 0x1, PT ;  /* 0x000000012800780c */ /* 0x000fe20003f45270 */
[----:B------:R-:W-:Y:S01]  /*5060*/  IMAD.HI.U32 R9, R26, R16, RZ ;  /* 0x000000101a097227 */ /* 0x000fe200078e00ff */
[----:B------:R-:W-:Y:S02]  /*5070*/  SHF.R.U32.HI R0, RZ, R18, R0 ;  /* 0x00000012ff007219 */ /* 0x000fe40000011600 */
[----:B------:R-:W-:Y:S01]  /*5080*/  ISETP.NE.AND P6, PT, R3, 0x1, PT ;  /* 0x000000010300780c */ /* 0x000fe20003fc5270 */
[----:B------:R-:W-:Y:S01]  /*5090*/  IMAD.HI.U32 R13, R10, R7, RZ ;  /* 0x000000070a0d7227 */ /* 0x000fe200078e00ff */
[----:B------:R-:W-:Y:S02]  /*50a0*/  SHF.R.U32.HI R9, RZ, R17, R9 ;  /* 0x00000011ff097219 */ /* 0x000fe40000011609 */
[----:B------:R-:W-:Y:S01]  /*50b0*/  SEL R0, R25, R0, !P0 ;  /* 0x0000000019007207 */ /* 0x000fe20004000000 */
[----:B------:R-:W-:Y:S01]  /*50c0*/  IMAD.HI.U32 R12, R11, R16, RZ ;  /* 0x000000100b0c7227 */ /* 0x000fe200078e00ff */
[----:B------:R-:W-:Y:S03]  /*50d0*/  SEL R9, R26, R9, !P6 ;  /* 0x000000091a097207 */ /* 0x000fe60007000000 */
[-C--:B------:R-:W-:Y:S01]  /*50e0*/  IMAD.HI.U32 R8, R0, R4.reuse, RZ ;  /* 0x0000000400087227 */ /* 0x080fe200078e00ff */
[----:B------:R-:W-:Y:S03]  /*50f0*/  SHF.R.U32.HI R12, RZ, R17, R12 ;  /* 0x00000011ff0c7219 */ /* 0x000fe6000001160c */
[----:B------:R-:W-:Y:S01]  /*5100*/  IMAD.HI.U32 R2, R9, R4, RZ ;  /* 0x0000000409027227 */ /* 0x000fe200078e00ff */
[-C--:B------:R-:W-:Y:S02]  /*5110*/  @P2 SHF.R.U32.HI R0, RZ, R5.reuse, R8 ;  /* 0x00000005ff002219 */ /* 0x080fe40000011608 */
[----:B------:R-:W-:Y:S02]  /*5120*/  SHF.R.U32.HI R8, RZ, R18, R13 ;  /* 0x00000012ff087219 */ /* 0x000fe4000001160d */
[----:B------:R-:W-:Y:S01]  /*5130*/  @P2 SHF.R.U32.HI R9, RZ, R5, R2 ;  /* 0x00000005ff092219 */ /* 0x000fe20000011602 */
[----:B------:R-:W-:Y:S01]  /*5140*/  IMAD R0, R40, R0, RZ ;  /* 0x0000000028007224 */ /* 0x000fe200078e02ff */
[----:B------:R-:W-:Y:S02]  /*5150*/  SEL R8, R10, R8, !P0 ;  /* 0x000000080a087207 */ /* 0x000fe40004000000 */
[----:B------:R-:W-:Y:S01]  /*5160*/  SEL R2, R11, R12, !P6 ;  /* 0x0000000c0b027207 */ /* 0x000fe20007000000 */
[----:B------:R-:W-:Y:S01]  /*5170*/  IMAD R12, R40, R9, RZ ;  /* 0x00000009280c7224 */ /* 0x000fe200078e02ff */
[C---:B------:R-:W-:Y:S01]  /*5180*/  ISETP.GE.AND P0, PT, R8.reuse, R0, PT ;  /* 0x000000000800720c */ /* 0x040fe20003f06270 */
[----:B------:R-:W-:Y:S03]  /*5190*/  IMAD.HI.U32 R0, R8, R4, RZ ;  /* 0x0000000408007227 */ /* 0x000fe600078e00ff */
[----:B------:R-:W-:Y:S02]  /*51a0*/  ISETP.GE.OR P0, PT, R2, R12, P0 ;  /* 0x0000000c0200720c */ /* 0x000fe40000706670 */
[-C--:B------:R-:W-:Y:S04]  /*51b0*/  SHF.R.U32.HI R0, RZ, R5.reuse, R0 ;  /* 0x00000005ff007219 */ /* 0x080fe80000011600 */
[----:B------:R-:W-:Y:S05]  /*51c0*/  SEL R13, R8, R0, !P2 ;  /* 0x00000000080d7207 */ /* 0x000fea0005000000 */
[----:B------:R-:W-:Y:S02]  /*51d0*/  IMAD.MOV R12, RZ, RZ, -R13 ;  /* 0x000000ffff0c7224 */ /* 0x000fe400078e0a0d */
[----:B------:R-:W-:Y:S04]  /*51e0*/  @!P0 IMAD.HI.U32 R0, R2, R4, RZ ;  /* 0x0000000402008227 */ /* 0x000fe800078e00ff */
[----:B------:R-:W-:Y:S01]  /*51f0*/  IMAD R12, R40, R12, R8 ;  /* 0x0000000c280c7224 */ /* 0x000fe200078e0208 */
[----:B------:R-:W-:Y:S04]  /*5200*/  @!P0 SHF.R.U32.HI R0, RZ, R5, R0 ;  /* 0x00000005ff008219 */ /* 0x000fe80000011600 */
[----:B------:R-:W-:Y:S04]  /*5210*/  @!P0 SEL R0, R2, R0, !P2 ;  /* 0x0000000002008207 */ /* 0x000fe80005000000 */
[----:B------:R-:W-:Y:S01]  /*5220*/  @!P0 IADD3 R13, PT, PT, R13, -R0, RZ ;  /* 0x800000000d0d8210 */ /* 0x000fe20007ffe0ff */
[----:B------:R-:W-:Y:S01]  /*5230*/  @!P0 IMAD R0, R9, R12, R0 ;  /* 0x0000000c09008224 */ /* 0x000fe200078e0200 */
[----:B------:R-:W-:Y:S01]  /*5240*/  IADD3 R9, PT, PT, -R8, RZ, RZ ;  /* 0x000000ff08097210 */ /* 0x000fe20007ffe1ff */
[--C-:B------:R-:W-:Y:S02]  /*5250*/  IMAD.MOV R12, RZ, RZ, -R2.reuse ;  /* 0x000000ffff0c7224 */ /* 0x100fe400078e0a02 */
[----:B------:R-:W-:Y:S02]  /*5260*/  @!P0 IMAD R8, R13, R40, R2 ;  /* 0x000000280d088224 */ /* 0x000fe400078e0202 */
[----:B------:R-:W-:Y:S02]  /*5270*/  @!P0 IMAD.MOV.U32 R2, RZ, RZ, R0 ;  /* 0x000000ffff028224 */ /* 0x000fe400078e0000 */
[----:B------:R-:W-:Y:S02]  /*5280*/  IMAD R11, R3, R12, R11 ;  /* 0x0000000c030b7224 */ /* 0x000fe400078e020b */
[----:B------:R-:W-:Y:S02]  /*5290*/  IMAD R10, R6, R9, R10 ;  /* 0x00000009060a7224 */ /* 0x000fe400078e020a */
[----:B------:R-:W-:Y:S02]  /*52a0*/  IMAD R11, R2, R3, R11 ;  /* 0x00000003020b7224 */ /* 0x000fe400078e020b */
[----:B------:R-:W-:Y:S02]  /*52b0*/  IMAD R10, R8, R6, R10 ;  /* 0x00000006080a7224 */ /* 0x000fe400078e020a */
.L_x_82:
[----:B------:R-:W-:Y:S05]  /*52c0*/  BRA.U UP2, `(.L_x_83) ;  /* 0x0000000102107547 */ /* 0x000fea000b800000 */
[----:B------:R-:W-:Y:S04]  /*52d0*/  MOV R2, UR18 ;  /* 0x0000001200027c02 */ /* 0x000fe80008000f00 */
[----:B------:R-:W-:Y:S04]  /*52e0*/  SHF.L.U32 R2, R2, 0x1f, RZ ;  /* 0x0000001f02027819 */ /* 0x000fe800000006ff */
[----:B------:R-:W2:Y:S02]  /*52f0*/  SYNCS.PHASECHK.TRANS64.TRYWAIT P0, [UR17+0x138], R2 ;  /* 0x00013802ff0075a7 */ /* 0x000ea40008001111 */
[----:B--2---:R-:W-:Y:S05]  /*5300*/  @!P0 BRA `(.L_x_84) ;  /* 0x0000004000a08947 */ /* 0x004fea0003800000 */
.L_x_83:
[----:B------:R-:W-:Y:S01]  /*5310*/  R2UR UR8, R35 ;  /* 0x00000000230872ca */ /* 0x000fe200000e0000 */
[----:B------:R-:W-:Y:S01]  /*5320*/  @!P4 VIADD R36, R36, 0x1 ;  /* 0x000000012424c836 */ /* 0x000fe20000000000 */
[----:B------:R-:W-:Y:S01]  /*5330*/  ISETP.NE.AND P0, PT, R19, RZ, PT ;  /* 0x000000ff1300720c */ /* 0x000fe20003f05270 */
[----:B--2---:R-:W-:Y:S01]  /*5340*/  IMAD.MOV R0, RZ, RZ, -R34 ;  /* 0x000000ffff007224 */ /* 0x004fe200078e0a22 */
[----:B------:R-:W-:Y:S01]  /*5350*/  R2UR UR11, R15 ;  /* 0x000000000f0b72ca */ /* 0x000fe200000e0000 */
[----:B------:R-:W-:Y:S01]  /*5360*/  @P5 VIADD R36, R36, 0x1 ;  /* 0x0000000124245836 */ /* 0x000fe20000000000 */
[----:B------:R-:W-:Y:S01]  /*5370*/  R2UR UR12, R34 ;  /* 0x00000000220c72ca */ /* 0x000fe200000e0000 */
[----:B------:R-:W-:Y:S01]  /*5380*/  IMAD R14, R30, R0, R14 ;  /* 0x000000001e0e7224 */ /* 0x000fe200078e020e */
[----:B------:R-:W-:Y:S01]  /*5390*/  R2UR UR13, R31 ;  /* 0x000000001f0d72ca */ /* 0x000fe200000e0000 */
[----:B------:R-:W-:Y:S01]  /*53a0*/  IMAD.MOV R0, RZ, RZ, -R31 ;  /* 0x000000ffff007224 */ /* 0x000fe200078e0a1f */
[----:B------:R-:W-:Y:S02]  /*53b0*/  R2UR UR14, R36 ;  /* 0x00000000240e72ca */ /* 0x000fe400000e0000 */
[----:B------:R-:W-:Y:S01]  /*53c0*/  R2UR UR21, R14 ;  /* 0x000000000e1572ca */ /* 0x000fe200000e0000 */
[----:B------:R-:W-:Y:S01]  /*53d0*/  UISETP.GE.AND UP3, UPT, UR8, URZ, UPT ;  /* 0x000000ff0800728c */ /* 0x000fe2000bf66270 */
[----:B------:R-:W-:Y:S01]  /*53e0*/  R2UR UR9, R0 ;  /* 0x00000000000972ca */ /* 0x000fe200000e0000 */
[----:B------:R-:W-:Y:S01]  /*53f0*/  VOTEU.ALL UP2, P0 ;  /* 0x0000000000ff7886 */ /* 0x000fe20000040000 */
[----:B------:R-:W-:Y:S01]  /*5400*/  ISETP.NE.U32.AND P2, PT, RZ, UR4, PT ;  /* 0x00000004ff007c0c */ /* 0x000fe2000bf45070 */
[----:B------:R-:W-:Y:S01]  /*5410*/  USHF.L.U32 UR11, UR11, 0x6, URZ ;  /* 0x000000060b0b7899 */ /* 0x000fe200080006ff */
[----:B------:R-:W-:Y:S02]  /*5420*/  SHF.L.U32 R14, R29, 0x1f, RZ ;  /* 0x0000001f1d0e7819 */ /* 0x000fe400000006ff */
[----:B------:R-:W-:Y:S04]  /*5430*/  ISETP.NE.AND.EX P2, PT, RZ, UR5, PT, P2 ;  /* 0x00000005ff007c0c */ /* 0x000fe8000bf45320 */
[----:B------:R-:W-:Y:S02]  /*5440*/  @!UP3 UIADD3 UR14, UPT, UPT, -UR14, URZ, URZ ;  /* 0x000000ff0e0eb290 */ /* 0x000fe4000fffe1ff */
[----:B------:R-:W-:Y:S02]  /*5450*/  @!UP2 ULOP3.LUT UR14, URZ, UR7, URZ, 0x33, !UPT ;  /* 0x00000007ff0ea292 */ /* 0x000fe4000f8e33ff */
[----:B------:R-:W-:Y:S02]  /*5460*/  USHF.L.U32 UR21, UR21, 0x7, URZ ;  /* 0x0000000715157899 */ /* 0x000fe400080006ff */
[----:B------:R-:W-:Y:S02]  /*5470*/  UIMAD UR12, UR15, UR9, UR12 ;  /* 0x000000090f0c72a4 */ /* 0x000fe4000f8e020c */
[----:B------:R-:W-:Y:S05]  /*5480*/  IMAD R2, RZ, RZ, -UR14 ;  /* 0x8000000eff027e24 */ /* 0x000fea000f8e02ff */
[----:B------:R-:W-:Y:S11]  /*5490*/  R2UR UR8, R2 ;  /* 0x00000000020872ca */ /* 0x000ff600000e0000 */
[----:B------:R-:W-:Y:S02]  /*54a0*/  @!UPT UIADD3 URZ, UPT, UPT, URZ, URZ, URZ ;  /* 0x000000fffffff290 */ /* 0x000fe4000fffe0ff */
[----:B------:R-:W-:Y:S01]  /*54b0*/  UIMAD UR13, UR6, UR8, UR13 ;  /* 0x00000008060d72a4 */ /* 0x000fe2000f8e020d */
[----:B------:R-:W-:Y:S11]  /*54c0*/  BRA.U !UP4, `(.L_x_85) ;  /* 0x000000010c347547 */ /* 0x000ff6000b800000 */
[----:B------:R-:W-:Y:S01]  /*54d0*/  UPLOP3.LUT UP0, UPT, UPT, UPT, UP1, 0x80, 0x8 ;  /* 0x000000000008789c */ /* 0x000fe20003f0f010 */
[----:B------:R-:W-:Y:S02]  /*54e0*/  HFMA2 R0, -RZ, RZ, 0, 5.9604644775390625e-08 ;  /* 0x00000001ff007431 */ /* 0x000fe400000001ff */
[----:B------:R-:W-:Y:S03]  /*54f0*/  IMAD.MOV.U32 R98, RZ, RZ, 0x1 ;  /* 0x00000001ff627424 */ /* 0x000fe600078e00ff */
[----:B------:R-:W-:Y:S05]  /*5500*/  PLOP3.LUT P0, PT, PT, PT, UP0, 0x80, 0x8 ;  /* 0x000000000008781c */ /* 0x000fea0003f0f008 */
[----:B------:R-:W2:Y:S01]  /*5510*/  @UP0 LDCU.64 UR22, c[0x0][0x988] ;  /* 0x00013100ff1607ac */ /* 0x000ea20008000a00 */
[----:B------:R-:W-:Y:S07]  /*5520*/  @UP0 UIMAD UR8, UR49, UR4, URZ ;  /* 0x00000004310802a4 */ /* 0x000fee000f8e02ff */
[----:B------:R-:W-:Y:S01]  /*5530*/  @!P0 PRMT R98, R0, 0x7610, R98 ;  /* 0x0000761000628816 */ /* 0x000fe20000000062 */
[----:B--2---:R-:W-:Y:S03]  /*5540*/  @UP0 UIMAD.WIDE UR22, UR8, 0x4, UR22 ;  /* 0x00000004081608a5 */ /* 0x004fe6000f8e0216 */
[----:B------:R-:W2:Y:S03]  /*5550*/  @!UP0 LDCU UR8, c[0x0][0x980] ;  /* 0x00013000ff0887ac */ /* 0x000ea60008000800 */
[----:B------:R-:W-:Y:S01]  /*5560*/  IMAD.U32 R8, RZ, RZ, UR22 ;  /* 0x00000016ff087e24 */ /* 0x000fe2000f8e00ff */
[----:B------:R-:W-:Y:S05]  /*5570*/  MOV R9, UR23 ;  /* 0x0000001700097c02 */ /* 0x000fea0008000f00 */
[----:B-----5:R3:W5:Y:S02]  /*5580*/  @P0 LDG.E R49, desc[UR46][R8.64] ;  /* 0x0000002e08310981 */ /* 0x020764000c1e1900 */
[----:B--23--:R-:W-:Y:S07]  /*5590*/  @!P0 IMAD.U32 R49, RZ, RZ, UR8 ;  /* 0x00000008ff318e24 */ /* 0x00cfee000f8e00ff */
.L_x_85:
[----:B-----5:R-:W-:Y:S01]  /*55a0*/  @!P2 FSETP.EQ.AND P0, PT, R49, RZ, PT ;  /* 0x000000ff3100a20b */ /* 0x020fe20003f02000 */
[----:B------:R-:W-:Y:S01]  /*55b0*/  @!UPT UIADD3 URZ, UPT, UPT, URZ, URZ, URZ ;  /* 0x000000fffffff290 */ /* 0x000fe2000fffe0ff */
[----:B------:R-:W-:Y:S11]  /*55c0*/  @!P2 BRA `(.L_x_86) ;  /* 0x000000000014a947 */ /* 0x000ff60003800000 */
[----:B------:R-:W-:Y:S02]  /*55d0*/  LOP3.LUT P2, RZ, R98, 0xff, RZ, 0xc0, !PT ;  /* 0x000000ff62ff7812 */ /* 0x000fe4000784c0ff */
[----:B------:R-:W-:Y:S04]  /*55e0*/  PLOP3.LUT P0, PT, PT, PT, UP0, 0x80, 0x8 ;  /* 0x000000000008781c */ /* 0x000fe80003f0f008 */
[----:B------:R-:W-:Y:S07]  /*55f0*/  PLOP3.LUT P0, PT, P0, PT, PT, 0x8, 0x80 ;  /* 0x000000000080781c */ /* 0x000fee000070e170 */
[----:B------:R-:W-:Y:S11]  /*5600*/  @P2 FSETP.EQ.AND P0, PT, R49, RZ, PT ;  /* 0x000000ff3100220b */ /* 0x000ff60003f02000 */
[----:B------:R-:W-:Y:S02]  /*5610*/  @!UPT UIADD3 URZ, UPT, UPT, URZ, URZ, URZ ;  /* 0x000000fffffff290 */ /* 0x000fe4000fffe0ff */
.L_x_86:
[----:B------:R-:W2:Y:S01]  /*5620*/  SYNCS.PHASECHK.TRANS64.TRYWAIT P2, [UR17+0x120], R14 ;  /* 0x0001200eff0075a7 */ /* 0x000ea20008041111 */
[----:B------:R-:W-:Y:S04]  /*5630*/  ELECT P4, URZ, PT ;  /* 0x0000000000ff782f */ /* 0x000fe80003880000 */
[----:B------:R-:W-:Y:S11]  /*5640*/  PLOP3.LUT P4, PT, P0, P4, PT, 0xf2, 0x2f ;  /* 0x00000000002f781c */ /* 0x000ff60000789e72 */
[----:B------:R-:W-:Y:S02]  /*5650*/  @!UPT UIADD3 URZ, UPT, UPT, URZ, URZ, URZ ;  /* 0x000000fffffff290 */ /* 0x000fe4000fffe0ff */
[----:B------:R-:W-:Y:S05]  /*5660*/  @!P4 IADD3 R8, P0, PT, R32, 0x680, RZ ;  /* 0x000006802008c810 */ /* 0x000fea0007f1e0ff */
[----:B------:R-:W-:Y:S01]  /*5670*/  @!P4 IMAD.X R2, RZ, RZ, R33, P0 ;  /* 0x000000ffff02c224 */ /* 0x000fe200000e0621 */
[----:B--2---:R-:W-:Y:S07]  /*5680*/  @!P2 BRA `(.L_x_87) ;  /* 0x0000003c00d8a947 */ /* 0x004fee0003800000 */
.L_x_172:
[----:B------:R-:W3:Y:S01]  /*5690*/  LDC.64 R12, c[0x0][0xc18] ;  /* 0x00030600ff0c7b82 */ /* 0x000ee20000000a00 */
[----:B------:R-:W-:Y:S01]  /*56a0*/  @!P4 R2UR UR8, R2 ;  /* 0x000000000208c2ca */ /* 0x000fe200000e0000 */
[----:B------:R-:W-:Y:S01]  /*56b0*/  VOTEU.ALL UP3, P4 ;  /* 0x0000000000ff7886 */ /* 0x000fe20002060000 */
[----:B------:R-:W-:Y:S01]  /*56c0*/  @!P4 R2UR UR9, R8 ;  /* 0x000000000809c2ca */ /* 0x000fe200000e0000 */
[----:B------:R-:W-:Y:S01]  /*56d0*/  VOTEU.ALL UP2, P4 ;  /* 0x0000000000ff7886 */ /* 0x000fe20002040000 */
[----:B--2---:R-:W-:Y:S03]  /*56e0*/  @!P4 IMAD.MOV.U32 R0, RZ, RZ, 0x1000 ;  /* 0x00001000ff00c424 */ /* 0x004fe600078e00ff */
[----:B------:R-:W2:Y:S01]  /*56f0*/  @!P1 LDC R2, c[0x0][0xc0c] ;  /* 0x00030300ff029b82 */ /* 0x000ea20000000800 */
[----:B------:R-:W-:Y:S01]  /*5700*/  UMOV UR22, 0x0 ;  /* 0x0000000000167882 */ /* 0x000fe20000000000 */
[----:B------:R-:W-:Y:S01]  /*5710*/  UMOV UR23, 0x10000000 ;  /* 0x1000000000177882 */ /* 0x000fe20000000000 */
[----:B------:R-:W-:Y:S01]  /*5720*/  @!UP2 UMOV UR10, UR21 ;  /* 0x00000015000aac82 */ /* 0x000fe20008000000 */
[----:B------:R-:W-:Y:S02]  /*5730*/  @P3 SHF.R.U32.HI R20, RZ, 0x10, R21 ;  /* 0x00000010ff143819 */ /* 0x000fe40000011615 */
[----:B------:R-:W-:Y:S01]  /*5740*/  IMAD.U32 R9, RZ, RZ, UR8 ;  /* 0x00000008ff097e24 */ /* 0x000fe2000f8e00ff */
[----:B------:R-:W-:Y:S01]  /*5750*/  @!UP3 UIADD3 UR8, UPT, UPT, UR17, 0x200, URZ ;  /* 0x000002001108b890 */ /* 0x000fe2000fffe0ff */
[----:B------:R-:W-:Y:S01]  /*5760*/  IMAD.U32 R8, RZ, RZ, UR9 ;  /* 0x00000009ff087e24 */ /* 0x000fe2000f8e00ff */
[----:B------:R-:W-:Y:S01]  /*5770*/  @!UP2 UMOV UR9, UR19 ;  /* 0x000000130009ac82 */ /* 0x000fe20008000000 */
[----:B------:R-:W-:Y:S02]  /*5780*/  @P3 R2UR UR49, R20 ;  /* 0x00000000143132ca */ /* 0x000fe400000e0000 */
[----:B------:R-:W-:Y:S02]  /*5790*/  @!P4 R2UR UR25, R9 ;  /* 0x000000000919c2ca */ /* 0x000fe400000e0000 */
[----:B------:R-:W-:Y:S02]  /*57a0*/  @!P4 R2UR UR24, R8 ;  /* 0x000000000818c2ca */ /* 0x000fe400000e0000 */
[----:B------:R-:W4:Y:S11]  /*57b0*/  LDC.64 R8, c[0x0][0xc10] ;  /* 0x00030400ff087b82 */ /* 0x000f360000000a00 */
[----:B------:R1:W-:Y:S01]  /*57c0*/  @!UP2 UTMALDG.5D [UR8], [UR24], desc[UR22] ;  /* 0x000016081800a5b4 */ /* 0x0003e20008021000 */
[----:B------:R5:W-:Y:S01]  /*57d0*/  @!P4 SYNCS.ARRIVE.TRANS64.RED.A0TR RZ, [UR17+0x110], R0 ;  /* 0x00011000ffffc9a7 */ /* 0x000be20008300411 */
[C---:B----4-:R-:W-:Y:S01]  /*57e0*/  @!P1 IMAD.HI.U32 R8, R11.reuse, R8, RZ ;  /* 0x000000080b089227 */ /* 0x050fe200078e00ff */
[----:B---3--:R-:W-:Y:S02]  /*57f0*/  @!P1 ISETP.NE.AND P0, PT, R12, 0x1, PT ;  /* 0x000000010c00980c */ /* 0x008fe40003f05270 */
[----:B--2---:R-:W-:Y:S01]  /*5800*/  @!P1 ISETP.NE.AND P2, PT, R2, 0x1, PT ;  /* 0x000000010200980c */ /* 0x004fe20003f45270 */
[----:B------:R-:W-:Y:S01]  /*5810*/  SYNCS.ARRIVE.TRANS64.RED.A1T0 RZ, [UR48], RZ ;  /* 0x000000ffffff79a7 */ /* 0x000fe20008100430 */
[C---:B------:R-:W-:Y:S01]  /*5820*/  @!P1 IMAD.HI.U32 R13, R10.reuse, R13, RZ ;  /* 0x0000000d0a0d9227 */ /* 0x040fe200078e00ff */
[----:B------:R-:W-:Y:S04]  /*5830*/  @!P1 SHF.R.U32.HI R8, RZ, R9, R8 ;  /* 0x00000009ff089219 */ /* 0x000fe80000011608 */
[----:B------:R-:W-:Y:S01]  /*5840*/  @!P1 SEL R8, R11, R8, !P2 ;  /* 0x000000080b089207 */ /* 0x000fe20005000000 */
[----:B------:R-:W2:Y:S01]  /*5850*/  SYNCS.PHASECHK.TRANS64.TRYWAIT P5, [UR17+0x128], R14 ;  /* 0x0001280eff0075a7 */ /* 0x000ea200080a1111 */
[----:B-----5:R-:W3:Y:S02]  /*5860*/  @!P1 LDC R0, c[0x0][0xc20] ;  /* 0x00030800ff009b82 */ /* 0x020ee40000000800 */
[----:B---3--:R-:W-:Y:S04]  /*5870*/  @!P1 SHF.R.U32.HI R0, RZ, R0, R13 ;  /* 0x00000000ff009219 */ /* 0x008fe8000001160d */
[----:B------:R-:W-:Y:S05]  /*5880*/  @!P1 SEL R9, R10, R0, !P0 ;  /* 0x000000000a099207 */ /* 0x000fea0004000000 */
[----:B------:R-:W-:Y:S02]  /*5890*/  @!P1 IMAD.IADD R0, R9, 0x1, -R8 ;  /* 0x0000000109009824 */ /* 0x000fe400078e0a08 */
[----:B------:R-:W-:Y:S02]  /*58a0*/  @!P1 IMAD.IADD R8, R8, 0x1, -R9 ;  /* 0x0000000108089824 */ /* 0x000fe400078e0a09 */
[----:B------:R-:W-:Y:S02]  /*58b0*/  @!P1 IMAD R11, R0, R2, R11 ;  /* 0x00000002000b9224 */ /* 0x000fe400078e020b */
[----:B------:R-:W-:Y:S01]  /*58c0*/  @!P1 IMAD R10, R8, R12, R10 ;  /* 0x0000000c080a9224 */ /* 0x000fe200078e020a */
[----:B-12---:R-:W-:Y:S06]  /*58d0*/  @!P5 BRA `(.L_x_88) ;  /* 0x0000003c005cd947 */ /* 0x006fec0003800000 */
.L_x_174:
[----:B------:R-:W-:Y:S01]  /*58e0*/  @!P4 IADD3 R2, P0, PT, R32, 0x680, RZ ;  /* 0x000006802002c810 */ /* 0x000fe20007f1e0ff */
[----:B------:R-:W-:Y:S01]  /*58f0*/  VOTEU.ALL UP3, P4 ;  /* 0x0000000000ff7886 */ /* 0x000fe20002060000 */
[----:B------:R-:W-:Y:S01]  /*5900*/  VOTEU.ALL UP2, P4 ;  /* 0x0000000000ff7886 */ /* 0x000fe20002040000 */
[----:B------:R-:W-:Y:S01]  /*5910*/  UMOV UR24, 0x0 ;  /* 0x0000000000187882 */ /* 0x000fe20000000000 */
[----:B------:R-:W-:Y:S01]  /*5920*/  @!P4 R2UR UR9, R2 ;  /* 0x000000000209c2ca */ /* 0x000fe200000e0000 */
[----:B-1----:R-:W-:Y:S01]  /*5930*/  @!P4 IMAD.X R0, RZ, RZ, R33, P0 ;  /* 0x000000ffff00c224 */ /* 0x002fe200000e0621 */
[----:B------:R-:W-:Y:S01]  /*5940*/  @!UP3 UIADD3 UR10, UPT, UPT, UR21, 0x40, URZ ;  /* 0x00000040150ab890 */ /* 0x000fe2000fffe0ff */
[----:B------:R-:W-:Y:S01]  /*5950*/  LOP3.LUT R29, R29, 0x1, RZ, 0x3c, !PT ;  /* 0x000000011d1d7812 */ /* 0x000fe200078e3cff */
[----:B------:R-:W-:Y:S01]  /*5960*/  UMOV UR25, 0x10000000 ;  /* 0x1000000000197882 */ /* 0x000fe20000000000 */
[----:B------:R-:W-:Y:S01]  /*5970*/  LOP3.LUT R28, R28, 0x1, RZ, 0x3c, !PT ;  /* 0x000000011c1c7812 */ /* 0x000fe200078e3cff */
[----:B------:R-:W-:Y:S01]  /*5980*/  IMAD.IADD R14, R10, 0x1, R96 ;  /* 0x000000010a0e7824 */ /* 0x000fe200078e0260 */
[----:B------:R-:W-:Y:S01]  /*5990*/  @!P4 R2UR UR8, R0 ;  /* 0x000000000008c2ca */ /* 0x000fe200000e0000 */
[----:B------:R-:W-:Y:S05]  /*59a0*/  IMAD.IADD R15, R11, 0x1, R97 ;  /* 0x000000010b0f7824 */ /* 0x000fea00078e0261 */
[----:B------:R-:W-:Y:S01]  /*59b0*/  IMAD.U32 R8, RZ, RZ, UR9 ;  /* 0x00000009ff087e24 */ /* 0x000fe2000f8e00ff */
[----:B------:R-:W-:Y:S04]  /*59c0*/  @!UP3 UIADD3 UR9, UPT, UPT, UR17, 0x118, URZ ;  /* 0x000001181109b890 */ /* 0x000fe8000fffe0ff */
[----:B------:R-:W-:Y:S02]  /*59d0*/  @!P4 R2UR UR22, R8 ;  /* 0x000000000816c2ca */ /* 0x000fe400000e0000 */
[----:B------:R-:W-:Y:S01]  /*59e0*/  IMAD.U32 R9, RZ, RZ, UR8 ;  /* 0x00000008ff097e24 */ /* 0x000fe2000f8e00ff */
[----:B------:R-:W-:Y:S04]  /*59f0*/  @!UP3 UIADD3 UR8, UPT, UPT, UR17, 0x1200, URZ ;  /* 0x000012001108b890 */ /* 0x000fe8000fffe0ff */
[----:B------:R-:W-:Y:S11]  /*5a00*/  @!P4 R2UR UR23, R9 ;  /* 0x000000000917c2ca */ /* 0x000ff600000e0000 */
[----:B------:R-:W-:Y:S02]  /*5a10*/  @!UPT UIADD3 URZ, UPT, UPT, URZ, URZ, URZ ;  /* 0x000000fffffff290 */ /* 0x000fe4000fffe0ff */
[----:B------:R2:W-:Y:S01]  /*5a20*/  @!UP2 UTMALDG.5D [UR8], [UR22], desc[UR24] ;  /* 0x000018081600a5b4 */ /* 0x0005e20008021000 */
[----:B------:R2:W-:Y:S01]  /*5a30*/  @!P4 SYNCS.ARRIVE.TRANS64.RED.A0TR RZ, [UR17+0x118], R27 ;  /* 0x0001181bffffc9a7 */ /* 0x0005e20008300411 */
[----:B------:R-:W-:Y:S01]  /*5a40*/  UPLOP3.LUT UP2, UPT, UPT, UPT, UPT, 0x80, 0x8 ;  /* 0x000000000008789c */ /* 0x000fe20003f4f070 */
[----:B------:R-:W-:Y:S01]  /*5a50*/  SYNCS.ARRIVE.TRANS64.RED.A1T0 RZ, [UR20], RZ ;  /* 0x000000ffffff79a7 */ /* 0x000fe20008100414 */
[----:B------:R-:W-:Y:S09]  /*5a60*/  @P3 BRA `(.L_x_89) ;  /* 0xfffffff0002c3947 */ /* 0x000ff2000383ffff */
[----:B------:R-:W-:-:S04]  /*5a70*/  SHF.L.U32 R2, R29, 0x1f, RZ ;  /* 0x0000001f1d027819 */ /* 0x000fc800000006ff */
[----:B------:R-:W1:Y:S02]  /*5a80*/  SYNCS.PHASECHK.TRANS64.TRYWAIT P0, [UR17+0x120], R2 ;  /* 0x00012002ff0075a7 */ /* 0x000e640008001111 */
[----:B-1----:R-:W-:Y:S05]  /*5a90*/  @!P0 BRA `(.L_x_90) ;  /* 0x0000003c00048947 */ /* 0x002fea0003800000 */
.L_x_176:
[----:B-1----:R-:W-:-:S07]  /*5aa0*/  MOV R0, UR17 ;  /* 0x0000001100007c02 */ /* 0x002fce0008000f00 */
.L_x_91:
[----:B-1----:R-:W-:-:S04]  /*5ab0*/  SHF.L.U32 R2, R29, 0x1f, RZ ;  /* 0x0000001f1d027819 */ /* 0x002fc800000006ff */
[----:B------:R1:W3:Y:S03]  /*5ac0*/  SYNCS.PHASECHK.TRANS64.TRYWAIT P0, [R0+URZ+0x128], R2 ;  /* 0x00012802000075a7 */ /* 0x0002e600080011ff */
[----:B---3--:R-:W-:Y:S05]  /*5ad0*/  @!P0 NANOSLEEP.SYNCS 0x989680 ;  /* 0x009896800000895d */ /* 0x008fea0003900000 */
[----:B------:R-:W3:Y:S02]  /*5ae0*/  @!P0 SYNCS.PHASECHK.TRANS64 P0, [R0+URZ+0x128], R2 ;  /* 0x00012802000085a7 */ /* 0x000ee400080010ff */
[----:B--23--:R-:W-:Y:S05]  /*5af0*/  @P0 EXIT ;  /* 0x000000000000094d */ /* 0x00cfea0003800000 */
[----:B------:R-:W-:Y:S05]  /*5b00*/  BRA `(.L_x_91) ;  /* 0xfffffffc00e87947 */ /* 0x000fea000383ffff */
.L_x_80:
[----:B------:R-:W-:-:S06]  /*5b10*/  UISETP.GE.AND UP1, UPT, UR4, 0x4, UPT ;  /* 0x000000040400788c */ /* 0x000fcc000bf26270 */
[----:B------:R-:W-:-:S13]  /*5b20*/  PLOP3.LUT P0, PT, PT, PT, UP1, 0x80, 0x8 ;  /* 0x000000000008781c */ /* 0x000fda0003f0f018 */
[----:B-1----:R-:W-:Y:S05]  /*5b30*/  @!P0 EXIT ;  /* 0x000000000000894d */ /* 0x002fea0003800000 */
[----:B------:R-:W-:Y:S01]  /*5b40*/  BAR.SYNC.DEFER_BLOCKING 0x6, 0xa0 ;  /* 0x0182800000007b1d */ /* 0x000fe20000010000 */
[C---:B------:R-:W-:Y:S01]  /*5b50*/  IMAD.SHL.U32 R4, R109.reuse, 0x40, RZ ;  /* 0x000000406d047824 */ /* 0x040fe200078e00ff */
[----:B------:R-:W-:Y:S01]  /*5b60*/  SHF.R.S32.HI R6, RZ, 0x1f, R112 ;  /* 0x0000001fff067819 */ /* 0x000fe20000011470 */
[C---:B------:R-:W-:Y:S01]  /*5b70*/  IMAD.SHL.U32 R108, R109.reuse, 0x20, RZ ;  /* 0x000000206d6c7824 */ /* 0x040fe200078e00ff */
[C---:B------:R-:W-:Y:S01]  /*5b80*/  LOP3.LUT R110, R109.reuse, 0x60, RZ, 0xc0, !PT ;  /* 0x000000606d6e7812 */ /* 0x040fe200078ec0ff */
[C---:B------:R-:W-:Y:S01]  /*5b90*/  IMAD.SHL.U32 R5, R109.reuse, 0x2, RZ ;  /* 0x000000026d057824 */ /* 0x040fe200078e00ff */
[----:B------:R-:W-:Y:S02]  /*5ba0*/  UMOV UR52, 0x400 ;  /* 0x0000040000347882 */ /* 0x000fe40000000000 */
[----:B------:R-:W1:Y:S01]  /*5bb0*/  LDC R103, c[0x0][0x370] ;  /* 0x0000dc00ff677b82 */ /* 0x000e620000000800 */
[----:B------:R-:W-:Y:S01]  /*5bc0*/  ULEA UR52, UR48, UR52, 0x18 ;  /* 0x0000003430347291 */ /* 0x000fe2000f8ec0ff */
[----:B------:R-:W-:Y:S01]  /*5bd0*/  LOP3.LUT R0, R4, 0x180, RZ, 0xc0, !PT ;  /* 0x0000018004007812 */ /* 0x000fe200078ec0ff */
[C---:B------:R-:W-:Y:S01]  /*5be0*/  IMAD.U32 R46, R109.reuse, 0x10000, RZ ;  /* 0x000100006d2e7824 */ /* 0x040fe200078e00ff */
[----:B------:R-:W-:Y:S01]  /*5bf0*/  LOP3.LUT R108, R108, 0xc00, RZ, 0xc0, !PT ;  /* 0x00000c006c6c7812 */ /* 0x000fe200078ec0ff */
[----:B------:R-:W-:Y:S01]  /*5c00*/  UIADD3 UR4, UPT, UPT, UR52, 0x2200, URZ ;  /* 0x0000220034047890 */ /* 0x000fe2000fffe0ff */
[----:B------:R-:W-:Y:S01]  /*5c10*/  LOP3.LUT R5, R0, 0x20, R5, 0xf8, !PT ;  /* 0x0000002000057812 */ /* 0x000fe200078ef805 */
[C---:B------:R-:W-:Y:S01]  /*5c20*/  IMAD.SHL.U32 R0, R109.reuse, 0x8, RZ ;  /* 0x000000086d007824 */ /* 0x040fe200078e00ff */
[----:B------:R-:W2:Y:S01]  /*5c30*/  LDC R42, c[0x0][0xc0c] ;  /* 0x00030300ff2a7b82 */ /* 0x000ea20000000800 */
[----:B------:R-:W-:Y:S01]  /*5c40*/  LOP3.LUT R108, R108, 0x40, R4, 0xf8, !PT ;  /* 0x000000406c6c7812 */ /* 0x000fe200078ef804 */
[----:B------:R-:W-:Y:S01]  /*5c50*/  IMAD.MOV.U32 R45, RZ, RZ, RZ ;  /* 0x000000ffff2d7224 */ /* 0x000fe200078e00ff */
[----:B------:R-:W-:-:S02]  /*5c60*/  LOP3.LUT R109, R109, 0x2, RZ, 0xc0, !PT ;  /* 0x000000026d6d7812 */ /* 0x000fc400078ec0ff */
[----:B------:R-:W-:Y:S02]  /*5c70*/  CS2R R106, SRZ ;  /* 0x00000000006a7805 */ /* 0x000fe4000001ff00 */
[----:B------:R-:W-:Y:S02]  /*5c80*/  LEA.HI R112, R6, R112, RZ, 0x7 ;  /* 0x0000007006707211 */ /* 0x000fe400078f38ff */
[----:B------:R-:W-:Y:S02]  /*5c90*/  CS2R R104, SRZ ;  /* 0x0000000000687805 */ /* 0x000fe4000001ff00 */
[----:B------:R-:W-:Y:S01]  /*5ca0*/  LOP3.LUT R0, R5, 0x30, R0, 0x78, !PT ;  /* 0x0000003005007812 */ /* 0x000fe200078e7800 */
[----:B------:R-:W3:Y:S01]  /*5cb0*/  LDC R101, c[0x0][0xc20] ;  /* 0x00030800ff657b82 */ /* 0x000ee20000000800 */
[----:B------:R-:W4:Y:S01]  /*5cc0*/  LDS R2, [UR52+0x190] ;  /* 0x00019034ff027984 */ /* 0x000f220008000800 */
[----:B------:R-:W-:Y:S01]  /*5cd0*/  LOP3.LUT R108, R108, 0x200, R4, 0xf8, !PT ;  /* 0x000002006c6c7812 */ /* 0x000fe200078ef804 */
[----:B------:R-:W-:Y:S01]  /*5ce0*/  IMAD.MOV R113, RZ, RZ, -R109 ;  /* 0x000000ffff717224 */ /* 0x000fe200078e0a6d */
[----:B------:R-:W-:Y:S01]  /*5cf0*/  LOP3.LUT R46, R46, 0x600000, RZ, 0xc0, !PT ;  /* 0x006000002e2e7812 */ /* 0x000fe200078ec0ff */
[----:B------:R-:W-:Y:S01]  /*5d00*/  IMAD.U32 R114, RZ, RZ, UR4 ;  /* 0x00000004ff727e24 */ /* 0x000fe2000f8e00ff */
[----:B------:R-:W-:Y:S01]  /*5d10*/  LOP3.LUT R108, R108, R0, RZ, 0xfc, !PT ;  /* 0x000000006c6c7212 */ /* 0x000fe200078efcff */
[----:B------:R-:W1:Y:S01]  /*5d20*/  LDCU.64 UR56, c[0x0][0x348] ;  /* 0x00006900ff3877ac */ /* 0x000e620008000a00 */
[----:B------:R-:W1:Y:S01]  /*5d30*/  LDC R41, c[0x0][0xc30] ;  /* 0x00030c00ff297b82 */ /* 0x000e620000000800 */
[----:B------:R-:W-:Y:S01]  /*5d40*/  SHF.R.S32.HI R112, RZ, 0x7, R112 ;  /* 0x00000007ff707819 */ /* 0x000fe20000011470 */
[----:B------:R-:W1:Y:S01]  /*5d50*/  LDCU.64 UR36, c[0x0][0x988] ;  /* 0x00013100ff2477ac */ /* 0x000e620008000a00 */
[----:B------:R-:W1:Y:S05]  /*5d60*/  LDCU.64 UR38, c[0x0][0x990] ;  /* 0x00013200ff2677ac */ /* 0x000e6a0008000a00 */
[----:B------:R-:W1:Y:S01]  /*5d70*/  LDC R100, c[0x0][0x388] ;  /* 0x0000e200ff647b82 */ /* 0x000e620000000800 */
[----:B------:R-:W-:-:S07]  /*5d80*/  UIADD3 UR51, UPT, UPT, UR52, 0x200, URZ ;  /* 0x0000020034337890 */ /* 0x000fce000fffe0ff */
[----:B------:R-:W1:Y:S08]  /*5d90*/  LDC R99, c[0x0][0x38c] ;  /* 0x0000e300ff637b82 */ /* 0x000e700000000800 */
[----:B------:R-:W1:Y:S08]  /*5da0*/  LDC.64 R94, c[0x0][0xc10] ;  /* 0x00030400ff5e7b82 */ /* 0x000e700000000a00 */
[----:B------:R-:W1:Y:S01]  /*5db0*/  LDC.64 R38, c[0x0][0xc18] ;  /* 0x00030600ff267b82 */ /* 0x000e620000000a00 */
[C---:B----4-:R-:W-:Y:S01]  /*5dc0*/  VIADD R3, R2.reuse, 0x80 ;  /* 0x0000008002037836 */ /* 0x050fe20000000000 */
[----:B------:R-:W-:-:S04]  /*5dd0*/  LOP3.LUT R2, R2, 0xffff, RZ, 0xc0, !PT ;  /* 0x0000ffff02027812 */ /* 0x000fc800078ec0ff */
[----:B------:R-:W-:Y:S02]  /*5de0*/  LOP3.LUT R3, R3, 0xffff, RZ, 0xc0, !PT ;  /* 0x0000ffff03037812 */ /* 0x000fe400078ec0ff */
[----:B------:R-:W4:Y:S03]  /*5df0*/  LDC.64 R36, c[0x0][0xc28] ;  /* 0x00030a00ff247b82 */ /* 0x000f260000000a00 */
[----:B------:R1:W-:Y:S05]  /*5e00*/  STL.64 [R1], R2 ;  /* 0x0000000201007387 */ /* 0x0003ea0000100a00 */
[----:B------:R-:W1:Y:S08]  /*5e10*/  LDC.64 R92, c[0x0][0x9b0] ;  /* 0x00026c00ff5c7b82 */ /* 0x000e700000000a00 */
[----:B------:R-:W1:Y:S08]  /*5e20*/  LDC.64 R82, c[0x0][0x9a8] ;  /* 0x00026a00ff527b82 */ /* 0x000e700000000a00 */
[----:B--23--:R-:W1:Y:S02]  /*5e30*/  LDC R102, c[0x0][0x374] ;  /* 0x0000dd00ff667b82 */ /* 0x00ce640000000800 */
.L_x_118:
[----:B-1----:R-:W-:Y:S04]  /*5e40*/  SHF.L.U32 R2, R106, 0x1f, RZ ;  /* 0x0000001f6a027819 */ /* 0x002fe800000006ff */
[----:B------:R-:W1:Y:S02]  /*5e50*/  SYNCS.PHASECHK.TRANS64.TRYWAIT P0, [UR52+0x140], R2 ;  /* 0x00014002ff0075a7 */ /* 0x000e640008001134 */
[----:B-1----:R-:W-:Y:S05]  /*5e60*/  @!P0 BRA `(.L_x_92) ;  /* 0x0000003800288947 */ /* 0x002fea0003800000 */
.L_x_178:
[----:B------:R-:W2:Y:S01]  /*5e70*/  LDS.128 R8, [UR52+0x180] ;  /* 0x00018034ff087984 */ /* 0x000ea20008000c00 */
[----:B------:R-:W-:Y:S01]  /*5e80*/  UIADD3 UR4, UPT, UPT, UR52, 0x148, URZ ;  /* 0x0000014834047890 */ /* 0x000fe2000fffe0ff */
[----:B-1----:R-:W-:Y:S01]  /*5e90*/  IMAD R0, R45, 0x4, R1 ;  /* 0x000000042d007824 */ /* 0x002fe200078e0201 */
[----:B------:R-:W-:Y:S02]  /*5ea0*/  IABS R5, R112 ;  /* 0x0000007000057213 */ /* 0x000fe40000000000 */
[----:B------:R-:W-:Y:S01]  /*5eb0*/  UPRMT UR4, URZ, 0x654, UR4 ;  /* 0x00000654ff047896 */ /* 0x000fe20008000004 */
[----:B------:R-:W-:Y:S01]  /*5ec0*/  IABS R3, R100 ;  /* 0x0000006400037213 */ /* 0x000fe20000000000 */
[----:B------:R-:W1:Y:S01]  /*5ed0*/  I2F.RP R12, R5 ;  /* 0x00000005000c7306 */ /* 0x000e620000209400 */
[----:B------:R-:W-:Y:S01]  /*5ee0*/  @!PT LDS RZ, [RZ] ;  /* 0x00000000fffff984 */ /* 0x000fe20000000800 */
[----:B------:R-:W-:Y:S01]  /*5ef0*/  @!PT LDS RZ, [RZ] ;  /* 0x00000000fffff984 */ /* 0x000fe20000000800 */
[----:B------:R-:W-:Y:S01]  /*5f00*/  @!PT LDS RZ, [RZ] ;  /* 0x00000000fffff984 */ /* 0x000fe20000000800 */
[----:B------:R-:W-:Y:S01]  /*5f10*/  @!PT LDS RZ, [RZ] ;  /* 0x00000000fffff984 */ /* 0x000fe20000000800 */
[----:B------:R3:W-:Y:S06]  /*5f20*/  MEMBAR.ALL.CTA ;  /* 0x0000000000007992 */ /* 0x0007ec0000008000 */
[----:B---3--:R-:W3:Y:S01]  /*5f30*/  FENCE.VIEW.ASYNC.S ;  /* 0x00000000000073c6 */ /* 0x008ee20000000000 */
[----:B------:R-:W-:Y:S01]  /*5f40*/  IABS R2, R14 ;  /* 0x0000000e00027213 */ /* 0x000fe20000000000 */
[----:B---3--:R-:W-:Y:S06]  /*5f50*/  SYNCS.ARRIVE.TRANS64.RED.A1T0 RZ, [UR4], RZ ;  /* 0x000000ffffff79a7 */ /* 0x008fec0008100404 */
[----:B------:R3:W5:Y:S01]  /*5f60*/  LDL R16, [R0] ;  /* 0x0000000000107983 */ /* 0x0007620000100800 */
[----:B--2---:R-:W-:Y:S01]  /*5f70*/  LOP3.LUT P5, RZ, R10, 0x1, RZ, 0xc0, !PT ;  /* 0x000000010aff7812 */ /* 0x004fe200078ac0ff */
[----:B-1----:R-:W1:Y:S03]  /*5f80*/  MUFU.RCP R12, R12 ;  /* 0x0000000c000c7308 */ /* 0x002e660000001000 */
[----:B------:R-:W-:Y:S09]  /*5f90*/  P2R R115, PR, RZ, 0x20 ;  /* 0x00000020ff737803 */ /* 0x000ff20000000000 */
[----:B------:R-:W-:Y:S02]  /*5fa0*/  @P5 MOV R44, R8 ;  /* 0x00000008002c5202 */ /* 0x000fe40000000f00 */
[----:B------:R-:W-:Y:S02]  /*5fb0*/  @P5 LOP3.LUT R43, R9, 0xffff, RZ, 0xc0, !PT ;  /* 0x0000ffff092b5812 */ /* 0x000fe400078ec0ff */
[----:B---3--:R-:W-:Y:S01]  /*5fc0*/  IABS R0, R112 ;  /* 0x0000007000007213 */ /* 0x008fe20000000000 */
[----:B-1----:R-:W-:Y:S03]  /*5fd0*/  VIADD R12, R12, 0xffffffe ;  /* 0x0ffffffe0c0c7836 */ /* 0x002fe60000000000 */
[----:B------:R-:W-:Y:S01]  /*5fe0*/  IADD3 R0, PT, PT, RZ, -R0, RZ ;  /* 0x80000000ff007210 */ /* 0x000fe20007ffe0ff */
[----:B------:R-:W1:Y:S02]  /*5ff0*/  F2I.FTZ.U32.TRUNC.NTZ R13, R12 ;  /* 0x0000000c000d7305 */ /* 0x000e64000021f000 */
[--C-:B-1----:R-:W-:Y:S02]  /*6000*/  IMAD.MOV R4, RZ, RZ, -R13.reuse ;  /* 0x000000ffff047224 */ /* 0x102fe400078e0a0d */
[----:B------:R-:W-:Y:S02]  /*6010*/  IMAD.MOV.U32 R12, RZ, RZ, RZ ;  /* 0x000000ffff0c7224 */ /* 0x000fe400078e00ff */
[-C--:B------:R-:W-:Y:S04]  /*6020*/  IMAD R4, R4, R5.reuse, RZ ;  /* 0x0000000504047224 */ /* 0x080fe800078e02ff */
[----:B------:R-:W-:Y:S02]  /*6030*/  IMAD.HI.U32 R13, R13, R4, R12 ;  /* 0x000000040d0d7227 */ /* 0x000fe400078e000c */
[----:B------:R-:W1:Y:S04]  /*6040*/  I2F.RP R4, R3 ;  /* 0x0000000300047306 */ /* 0x000e680000209400 */
[----:B------:R-:W-:Y:S04]  /*6050*/  IMAD.HI.U32 R13, R13, R2, RZ ;  /* 0x000000020d0d7227 */ /* 0x000fe800078e00ff */
[----:B------:R-:W-:Y:S01]  /*6060*/  IMAD R2, R13, R0, R2 ;  /* 0x000000000d027224 */ /* 0x000fe200078e0202 */
[----:B------:R-:W-:Y:S04]  /*6070*/  LOP3.LUT R0, R14, R112, RZ, 0x3c, !PT ;  /* 0x000000700e007212 */ /* 0x000fe800078e3cff */
[----:B------:R-:W-:Y:S01]  /*6080*/  ISETP.GT.U32.AND P0, PT, R5, R2, PT ;  /* 0x000000020500720c */ /* 0x000fe20003f04070 */
[----:B-1----:R-:W1:Y:S01]  /*6090*/  MUFU.RCP R4, R4 ;  /* 0x0000000400047308 */ /* 0x002e620000001000 */
[----:B------:R-:W-:Y:S11]  /*60a0*/  ISETP.GE.AND P1, PT, R0, RZ, PT ;  /* 0x000000ff0000720c */ /* 0x000ff60003f26270 */
[----:B------:R-:W-:Y:S02]  /*60b0*/  @!P0 IMAD.IADD R2, R2, 0x1, -R5 ;  /* 0x0000000102028824 */ /* 0x000fe400078e0a05 */
[----:B------:R-:W-:Y:S01]  /*60c0*/  @!P0 VIADD R13, R13, 0x1 ;  /* 0x000000010d0d8836 */ /* 0x000fe20000000000 */
[----:B------:R-:W-:Y:S02]  /*60d0*/  ISETP.NE.AND P0, PT, R112, RZ, PT ;  /* 0x000000ff7000720c */ /* 0x000fe40003f05270 */
[----:B------:R-:W-:Y:S01]  /*60e0*/  ISETP.GE.U32.AND P2, PT, R2, R5, PT ;  /* 0x000000050200720c */ /* 0x000fe20003f46070 */
[----:B-1----:R-:W-:Y:S04]  /*60f0*/  VIADD R6, R4, 0xffffffe ;  /* 0x0ffffffe04067836 */ /* 0x002fe80000000000 */
[----:B------:R-:W1:Y:S08]  /*6100*/  F2I.FTZ.U32.TRUNC.NTZ R7, R6 ;  /* 0x0000000600077305 */ /* 0x000e70000021f000 */
[----:B------:R-:W-:Y:S05]  /*6110*/  @P2 IADD3 R13, PT, PT, R13, 0x1, RZ ;  /* 0x000000010d0d2810 */ /* 0x000fea0007ffe0ff */
[----:B------:R-:W-:Y:S01]  /*6120*/  @!P1 IMAD.MOV R13, RZ, RZ, -R13 ;  /* 0x000000ffff0d9224 */ /* 0x000fe200078e0a0d */
[----:B------:R-:W-:Y:S01]  /*6130*/  @!P0 LOP3.LUT R13, RZ, R112, RZ, 0x33, !PT ;  /* 0x00000070ff0d8212 */ /* 0x000fe200078e33ff */
[--C-:B-1----:R-:W-:Y:S02]  /*6140*/  IMAD.MOV R0, RZ, RZ, -R7.reuse ;  /* 0x000000ffff007224 */ /* 0x102fe400078e0a07 */
[----:B------:R-:W-:Y:S01]  /*6150*/  IMAD.MOV.U32 R6, RZ, RZ, RZ ;  /* 0x000000ffff067224 */ /* 0x000fe200078e00ff */
[----:B------:R-:W-:Y:S01]  /*6160*/  IABS R5, R13 ;  /* 0x0000000d00057213 */ /* 0x000fe20000000000 */
[----:B------:R-:W-:Y:S01]  /*6170*/  IMAD R12, R0, R3, RZ ;  /* 0x00000003000c7224 */ /* 0x000fe200078e02ff */
[----:B------:R-:W-:Y:S03]  /*6180*/  IABS R0, R99 ;  /* 0x0000006300007213 */ /* 0x000fe60000000000 */
[----:B------:R-:W-:Y:S01]  /*6190*/  IMAD.HI.U32 R12, R7, R12, R6 ;  /* 0x0000000c070c7227 */ /* 0x000fe200078e0006 */
[----:B------:R-:W1:Y:S05]  /*61a0*/  I2F.RP R2, R0 ;  /* 0x0000000000027306 */ /* 0x000e6a0000209400 */
[----:B------:R-:W-:Y:S05]  /*61b0*/  IMAD.HI.U32 R12, R12, R5, RZ ;  /* 0x000000050c0c7227 */ /* 0x000fea00078e00ff */
[----:B------:R-:W-:Y:S05]  /*61c0*/  IADD3 R4, PT, PT, -R12, RZ, RZ ;  /* 0x000000ff0c047210 */ /* 0x000fea0007ffe1ff */
[C---:B------:R-:W-:Y:S01]  /*61d0*/  IMAD R5, R3.reuse, R4, R5 ;  /* 0x0000000403057224 */ /* 0x040fe200078e0205 */
[----:B-1----:R-:W1:Y:S04]  /*61e0*/  MUFU.RCP R2, R2 ;  /* 0x0000000200027308 */ /* 0x002e680000001000 */
[----:B------:R-:W-:Y:S11]  /*61f0*/  ISETP.GT.U32.AND P0, PT, R3, R5, PT ;  /* 0x000000050300720c */ /* 0x000ff60003f04070 */
[----:B------:R-:W-:Y:S02]  /*6200*/  @!UPT UIADD3 URZ, UPT, UPT, URZ, URZ, URZ ;  /* 0x000000fffffff290 */ /* 0x000fe4000fffe0ff */
[----:B------:R-:W-:Y:S02]  /*6210*/  @!P0 IMAD.IADD R5, R5, 0x1, -R3 ;  /* 0x0000000105058824 */ /* 0x000fe400078e0a03 */
[----:B-1----:R-:W-:Y:S01]  /*6220*/  VIADD R4, R2, 0xffffffe ;  /* 0x0ffffffe02047836 */ /* 0x002fe20000000000 */
[-C--:B------:R-:W-:Y:S01]  /*6230*/  LOP3.LUT R2, R13, R100.reuse, RZ, 0x3c, !PT ;  /* 0x000000640d027212 */ /* 0x080fe200078e3cff */
[----:B------:R-:W-:Y:S01]  /*6240*/  @!P0 VIADD R12, R12, 0x1 ;  /* 0x000000010c0c8836 */ /* 0x000fe20000000000 */
[----:B------:R-:W-:Y:S02]  /*6250*/  ISETP.GE.U32.AND P2, PT, R5, R3, PT ;  /* 0x000000030500720c */ /* 0x000fe40003f46070 */
[----:B------:R-:W-:Y:S01]  /*6260*/  ISETP.GE.AND P1, PT, R2, RZ, PT ;  /* 0x000000ff0200720c */ /* 0x000fe20003f26270 */
[----:B------:R-:W1:Y:S01]  /*6270*/  F2I.FTZ.U32.TRUNC.NTZ R5, R4 ;  /* 0x0000000400057305 */ /* 0x000e62000021f000 */
[----:B------:R-:W-:Y:S09]  /*6280*/  ISETP.NE.AND P0, PT, R100, RZ, PT ;  /* 0x000000ff6400720c */ /* 0x000ff20003f05270 */
[----:B------:R-:W-:Y:S01]  /*6290*/  @P2 IADD3 R12, PT, PT, R12, 0x1, RZ ;  /* 0x000000010c0c2810 */ /* 0x000fe20007ffe0ff */
[--C-:B-1----:R-:W-:Y:S04]  /*62a0*/  IMAD.MOV R2, RZ, RZ, -R5.reuse ;  /* 0x000000ffff027224 */ /* 0x102fe800078e0a05 */
[----:B------:R-:W-:Y:S01]  /*62b0*/  @!P1 IMAD.MOV R12, RZ, RZ, -R12 ;  /* 0x000000ffff0c9224 */ /* 0x000fe200078e0a0c */
[----:B------:R-:W-:Y:S01]  /*62c0*/  @!P0 LOP3.LUT R12, RZ, R100, RZ, 0x33, !PT ;  /* 0x00000064ff0c8212 */ /* 0x000fe200078e33ff */
[----:B------:R-:W-:Y:S01]  /*62d0*/  IMAD R3, R2, R0, RZ ;  /* 0x0000000002037224 */ /* 0x000fe200078e02ff */
[----:B------:R-:W-:Y:S01]  /*62e0*/  ISETP.GE.AND P0, PT, R40, 0x1, PT ;  /* 0x000000012800780c */ /* 0x000fe20003f06270 */
[----:B------:R-:W-:Y:S01]  /*62f0*/  IMAD.MOV.U32 R4, RZ, RZ, RZ ;  /* 0x000000ffff047224 */ /* 0x000fe200078e00ff */
[----:B------:R-:W-:Y:S02]  /*6300*/  IABS R2, R12 ;  /* 0x0000000c00027213 */ /* 0x000fe40000000000 */
[----:B------:R-:W-:Y:S01]  /*6310*/  LOP3.LUT R7, R12, R99, RZ, 0x3c, !PT ;  /* 0x000000630c077212 */ /* 0x000fe200078e3cff */
[----:B------:R-:W-:Y:S06]  /*6320*/  IMAD.HI.U32 R5, R5, R3, R4 ;  /* 0x0000000305057227 */ /* 0x000fec00078e0004 */
[----:B------:R-:W-:Y:S05]  /*6330*/  IMAD.HI.U32 R17, R5, R2, RZ ;  /* 0x0000000205117227 */ /* 0x000fea00078e00ff */
[----:B------:R-:W-:Y:S05]  /*6340*/  IADD3 R3, PT, PT, -R17, RZ, RZ ;  /* 0x000000ff11037210 */ /* 0x000fea0007ffe1ff */
[C---:B------:R-:W-:Y:S05]  /*6350*/  IMAD R2, R0.reuse, R3, R2 ;  /* 0x0000000300027224 */ /* 0x040fea00078e0202 */
[----:B------:R-:W-:Y:S11]  /*6360*/  ISETP.GT.U32.AND P3, PT, R0, R2, PT ;  /* 0x000000020000720c */ /* 0x000ff60003f64070 */
[----:B------:R-:W-:Y:S02]  /*6370*/  @!UPT UIADD3 URZ, UPT, UPT, URZ, URZ, URZ ;  /* 0x000000fffffff290 */ /* 0x000fe4000fffe0ff */
[----:B------:R-:W-:Y:S05]  /*6380*/  @!P3 IMAD.IADD R2, R2, 0x1, -R0 ;  /* 0x000000010202b824 */ /* 0x000fea00078e0a00 */
[----:B------:R-:W-:Y:S01]  /*6390*/  ISETP.GE.U32.AND P2, PT, R2, R0, PT ;  /* 0x000000000200720c */ /* 0x000fe20003f46070 */
[----:B------:R-:W-:Y:S01]  /*63a0*/  @!UPT UIADD3 URZ, UPT, UPT, URZ, URZ, URZ ;  /* 0x000000fffffff290 */ /* 0x000fe2000fffe0ff */
[----:B------:R-:W-:Y:S11]  /*63b0*/  @!P0 BRA `(.L_x_93) ;  /* 0x0000000000a48947 */ /* 0x000ff60003800000 */
[----:B------:R-:W-:Y:S01]  /*63c0*/  IMAD.HI.U32 R0, R102, R39, RZ ;  /* 0x0000002766007227 */ /* 0x000fe200078e00ff */
[----:B------:R-:W-:Y:S02]  /*63d0*/  ISETP.NE.AND P0, PT, R38, 0x1, PT ;  /* 0x000000012600780c */ /* 0x000fe40003f05270 */
[----:B------:R-:W-:Y:S01]  /*63e0*/  ISETP.NE.AND P1, PT, R40, 0x1, PT ;  /* 0x000000012800780c */ /* 0x000fe20003f25270 */
[----:B------:R-:W-:Y:S01]  /*63f0*/  IMAD.HI.U32 R4, R103, R94, RZ ;  /* 0x0000005e67047227 */ /* 0x000fe200078e00ff */
[----:B------:R-:W-:Y:S02]  /*6400*/  SHF.R.U32.HI R0, RZ, R101, R0 ;  /* 0x00000065ff007219 */ /* 0x000fe40000011600 */
[----:B------:R-:W-:Y:S01]  /*6410*/  ISETP.NE.AND P4, PT, R42, 0x1, PT ;  /* 0x000000012a00780c */ /* 0x000fe20003f85270 */
[----:B------:R-:W-:Y:S01]  /*6420*/  IMAD.HI.U32 R6, R43, R39, RZ ;  /* 0x000000272b067227 */ /* 0x000fe200078e00ff */
[-C--:B------:R-:W-:Y:S02]  /*6430*/  SHF.R.U32.HI R4, RZ, R95.reuse, R4 ;  /* 0x0000005fff047219 */ /* 0x080fe40000011604 */
[----:B------:R-:W-:Y:S01]  /*6440*/  SEL R0, R102, R0, !P0 ;  /* 0x0000000066007207 */ /* 0x000fe20004000000 */
[----:B------:R-:W-:Y:S01]  /*6450*/  IMAD.HI.U32 R5, R44, R94, RZ ;  /* 0x0000005e2c057227 */ /* 0x000fe200078e00ff */
[----:B------:R-:W-:Y:S03]  /*6460*/  SEL R4, R103, R4, !P4 ;  /* 0x0000000467047207 */ /* 0x000fe60006000000 */
[-C--:B----4-:R-:W-:Y:S01]  /*6470*/  IMAD.HI.U32 R3, R0, R36.reuse, RZ ;  /* 0x0000002400037227 */ /* 0x090fe200078e00ff */
[----:B------:R-:W-:Y:S03]  /*6480*/  SHF.R.U32.HI R5, RZ, R95, R5 ;  /* 0x0000005fff057219 */ /* 0x000fe60000011605 */
[----:B------:R-:W-:Y:S01]  /*6490*/  IMAD.HI.U32 R2, R4, R36, RZ ;  /* 0x0000002404027227 */ /* 0x000fe200078e00ff */
[----:B------:R-:W-:Y:S02]  /*64a0*/  @P1 SHF.R.U32.HI R0, RZ, R37, R3 ;  /* 0x00000025ff001219 */ /* 0x000fe40000011603 */
[----:B------:R-:W-:Y:S02]  /*64b0*/  SHF.R.U32.HI R3, RZ, R101, R6 ;  /* 0x00000065ff037219 */ /* 0x000fe40000011606 */
[----:B------:R-:W-:Y:S01]  /*64c0*/  @P1 SHF.R.U32.HI R4, RZ, R37, R2 ;  /* 0x00000025ff041219 */ /* 0x000fe20000011602 */
[----:B------:R-:W-:Y:S01]  /*64d0*/  IMAD R0, R40, R0, RZ ;  /* 0x0000000028007224 */ /* 0x000fe200078e02ff */
[----:B------:R-:W-:Y:S02]  /*64e0*/  SEL R3, R43, R3, !P0 ;  /* 0x000000032b037207 */ /* 0x000fe40004000000 */
[----:B------:R-:W-:Y:S01]  /*64f0*/  SEL R2, R44, R5, !P4 ;  /* 0x000000052c027207 */ /* 0x000fe20006000000 */
[----:B------:R-:W-:Y:S01]  /*6500*/  IMAD R5, R40, R4, RZ ;  /* 0x0000000428057224 */ /* 0x000fe200078e02ff */
[C---:B------:R-:W-:Y:S01]  /*6510*/  ISETP.GE.AND P0, PT, R3.reuse, R0, PT ;  /* 0x000000000300720c */ /* 0x040fe20003f06270 */
[C---:B------:R-:W-:Y:S03]  /*6520*/  IMAD.HI.U32 R0, R3.reuse, R36, RZ ;  /* 0x0000002403007227 */ /* 0x040fe600078e00ff */
[C---:B------:R-:W-:Y:S02]  /*6530*/  ISETP.GE.OR P0, PT, R2.reuse, R5, P0 ;  /* 0x000000050200720c */ /* 0x040fe40000706670 */
[----:B------:R-:W-:Y:S04]  /*6540*/  SHF.R.U32.HI R0, RZ, R37, R0 ;  /* 0x00000025ff007219 */ /* 0x000fe80000011600 */
[C---:B------:R-:W-:Y:S05]  /*6550*/  SEL R6, R3.reuse, R0, !P1 ;  /* 0x0000000003067207 */ /* 0x040fea0004800000 */
        /* <DEDUP_REMOVED lines=14> */
[----:B------:R-:W-:Y:S07]  /*6640*/  IMAD R43, R3, R38, R43 ;  /* 0x00000026032b7224 */ /* 0x000fee00078e022b */
.L_x_93:
[----:B------:R-:W-:Y:S01]  /*6650*/  ISETP.NE.AND P0, PT, R41, 0x1, PT ;  /* 0x000000012900780c */ /* 0x000fe20003f05270 */
[----:B------:R-:W1:Y:S01]  /*6660*/  LDC.64 R4, c[0x0][0xc18] ;  /* 0x00030600ff047b82 */ /* 0x000e620000000a00 */
[----:B------:R-:W-:Y:S01]  /*6670*/  R2UR UR4, R7 ;  /* 0x00000000070472ca */ /* 0x000fe200000e0000 */
[----:B------:R-:W-:Y:S01]  /*6680*/  @!P3 VIADD R17, R17, 0x1 ;  /* 0x000000011111b836 */ /* 0x000fe20000000000 */
[----:B------:R-:W-:Y:S01]  /*6690*/  ISETP.NE.AND P1, PT, R99, RZ, PT ;  /* 0x000000ff6300720c */ /* 0x000fe20003f25270 */
[----:B------:R-:W-:Y:S01]  /*66a0*/  IMAD.MOV R3, RZ, RZ, -R13 ;  /* 0x000000ffff037224 */ /* 0x000fe200078e0a0d */
[----:B------:R-:W-:Y:S03]  /*66b0*/  R2UR UR44, R12 ;  /* 0x000000000c2c72ca */ /* 0x000fe600000e0000 */
[----:B------:R-:W2:Y:S01]  /*66c0*/  LDC.64 R6, c[0x0][0xc10] ;  /* 0x00030400ff067b82 */ /* 0x000ea20000000a00 */
[----:B------:R-:W-:Y:S01]  /*66d0*/  @P5 SHF.R.U32.HI R8, RZ, 0x10, R9 ;  /* 0x00000010ff085819 */ /* 0x000fe20000011609 */
[----:B------:R-:W-:Y:S01]  /*66e0*/  @P2 VIADD R17, R17, 0x1 ;  /* 0x0000000111112836 */ /* 0x000fe20000000000 */
[----:B------:R-:W-:Y:S01]  /*66f0*/  R2UR UR42, R15 ;  /* 0x000000000f2a72ca */ /* 0x000fe200000e0000 */
[----:B------:R-:W-:Y:S01]  /*6700*/  IMAD R14, R112, R3, R14 ;  /* 0x00000003700e7224 */ /* 0x000fe200078e020e */
[----:B------:R-:W-:Y:S03]  /*6710*/  R2UR UR43, R13 ;  /* 0x000000000d2b72ca */ /* 0x000fe600000e0000 */
[----:B------:R-:W3:Y:S01]  /*6720*/  @!P0 LDC R2, c[0x0][0xc0c] ;  /* 0x00030300ff028b82 */ /* 0x000ee20000000800 */
[----:B------:R-:W-:Y:S01]  /*6730*/  R2UR UR45, R17 ;  /* 0x00000000112d72ca */ /* 0x000fe200000e0000 */
[----:B------:R-:W-:Y:S01]  /*6740*/  UISETP.GE.AND UP1, UPT, UR4, URZ, UPT ;  /* 0x000000ff0400728c */ /* 0x000fe2000bf26270 */
[C---:B------:R-:W-:Y:S05]  /*6750*/  R2UR UR4, R99.reuse ;  /* 0x00000000630472ca */ /* 0x040fea00000e0000 */
[----:B------:R-:W4:Y:S01]  /*6760*/  @!P0 LDC R0, c[0x0][0xc20] ;  /* 0x00030800ff008b82 */ /* 0x000f220000000800 */
[----:B------:R-:W-:Y:S01]  /*6770*/  R2UR UR53, R14 ;  /* 0x000000000e3572ca */ /* 0x000fe200000e0000 */
[----:B------:R-:W-:Y:S01]  /*6780*/  IMAD.MOV R3, RZ, RZ, -R12 ;  /* 0x000000ffff037224 */ /* 0x000fe200078e0a0c */
[----:B------:R-:W-:Y:S01]  /*6790*/  R2UR UR7, R100 ;  /* 0x00000000640772ca */ /* 0x000fe200000e0000 */
[----:B------:R-:W-:Y:S01]  /*67a0*/  VOTEU.ALL UP0, P1 ;  /* 0x0000000000ff7886 */ /* 0x000fe20000800000 */
[----:B------:R-:W-:Y:S01]  /*67b0*/  R2UR UR5, R99 ;  /* 0x00000000630572ca */ /* 0x000fe200000e0000 */
[----:B------:R-:W-:Y:S01]  /*67c0*/  USHF.L.U32 UR42, UR42, 0x6, URZ ;  /* 0x000000062a2a7899 */ /* 0x000fe200080006ff */
[----:B------:R-:W-:Y:S01]  /*67d0*/  R2UR UR6, R3 ;  /* 0x00000000030672ca */ /* 0x000fe200000e0000 */
[C---:B-1----:R-:W-:Y:S01]  /*67e0*/  @!P0 IMAD.HI.U32 R5, R43.reuse, R5, RZ ;  /* 0x000000052b058227 */ /* 0x042fe200078e00ff */
[----:B------:R-:W-:Y:S01]  /*67f0*/  @!P0 ISETP.NE.AND P1, PT, R4, 0x1, PT ;  /* 0x000000010400880c */ /* 0x000fe20003f25270 */
[----:B------:R-:W-:Y:S01]  /*6800*/  @!UP1 UIADD3 UR45, UPT, UPT, -UR45, URZ, URZ ;  /* 0x000000ff2d2d9290 */ /* 0x000fe2000fffe1ff */
[----:B------:R-:W-:Y:S01]  /*6810*/  @P5 R2UR UR54, R8 ;  /* 0x00000000083652ca */ /* 0x000fe200000e0000 */
[----:B------:R-:W-:Y:S01]  /*6820*/  @!UP0 ULOP3.LUT UR45, URZ, UR4, URZ, 0x33, !UPT ;  /* 0x00000004ff2d8292 */ /* 0x000fe2000f8e33ff */
[----:B--2---:R-:W-:Y:S01]  /*6830*/  @!P0 IMAD.HI.U32 R3, R44, R6, RZ ;  /* 0x000000062c038227 */ /* 0x004fe200078e00ff */
[----:B------:R-:W-:Y:S02]  /*6840*/  ULOP3.LUT UP0, URZ, UR51, 0x1b0, URZ, 0xc0, !UPT ;  /* 0x000001b033ff7892 */ /* 0x000fe4000f80c0ff */
[----:B------:R-:W-:Y:S02]  /*6850*/  USHF.L.U32 UR53, UR53, 0x7, URZ ;  /* 0x0000000735357899 */ /* 0x000fe400080006ff */
[----:B------:R-:W-:Y:S01]  /*6860*/  IMAD R12, RZ, RZ, -UR45 ;  /* 0x8000002dff0c7e24 */ /* 0x000fe2000f8e02ff */
[----:B------:R-:W-:Y:S01]  /*6870*/  @!P0 SHF.R.U32.HI R3, RZ, R7, R3 ;  /* 0x00000007ff038219 */ /* 0x000fe20000011603 */
[----:B------:R-:W-:Y:S01]  /*6880*/  UIMAD UR43, UR7, UR6, UR43 ;  /* 0x00000006072b72a4 */ /* 0x000fe2000f8e022b */
[----:B---3--:R-:W-:Y:S02]  /*6890*/  @!P0 ISETP.NE.AND P2, PT, R2, 0x1, PT ;  /* 0x000000010200880c */ /* 0x008fe40003f45270 */
[----:B------:R-:W-:Y:S02]  /*68a0*/  R2UR UR4, R12 ;  /* 0x000000000c0472ca */ /* 0x000fe400000e0000 */
[----:B----4-:R-:W-:Y:S02]  /*68b0*/  @!P0 SHF.R.U32.HI R0, RZ, R0, R5 ;  /* 0x00000000ff008219 */ /* 0x010fe40000011605 */
[----:B------:R-:W-:Y:S02]  /*68c0*/  @!P0 SEL R5, R44, R3, !P2 ;  /* 0x000000032c058207 */ /* 0x000fe40005000000 */
[----:B------:R-:W-:Y:S05]  /*68d0*/  @!P0 SEL R3, R43, R0, !P1 ;  /* 0x000000002b038207 */ /* 0x000fea0004800000 */
[----:B------:R-:W-:Y:S02]  /*68e0*/  @!P0 IMAD.IADD R0, R3, 0x1, -R5 ;  /* 0x0000000103008824 */ /* 0x000fe400078e0a05 */
[----:B------:R-:W-:Y:S01]  /*68f0*/  @!P0 IMAD.IADD R3, R5, 0x1, -R3 ;  /* 0x0000000105038824 */ /* 0x000fe200078e0a03 */
[----:B------:R-:W-:Y:S01]  /*6900*/  UIMAD UR44, UR5, UR4, UR44 ;  /* 0x00000004052c72a4 */ /* 0x000fe2000f8e022c */
[----:B------:R-:W-:Y:S02]  /*6910*/  @!P0 IMAD R44, R0, R2, R44 ;  /* 0x00000002002c8224 */ /* 0x000fe400078e022c */
[----:B------:R-:W-:Y:S01]  /*6920*/  @!P0 IMAD R43, R3, R4, R43 ;  /* 0x00000004032b8224 */ /* 0x000fe200078e022b */
[----:B------:R-:W-:Y:S08]  /*6930*/  BRA.U !UP0, `(.L_x_94) ;  /* 0x0000000108407547 */ /* 0x000ff0000b800000 */
[----:B------:R-:W1:Y:S01]  /*6940*/  LDCU.64 UR8, c[0x4][0x80] ;  /* 0x01001000ff0877ac */ /* 0x000e620008000a00 */
[----:B------:R-:W-:Y:S01]  /*6950*/  MOV R3, 0x0 ;  /* 0x0000000000037802 */ /* 0x000fe20000000f00 */
[----:B------:R-:W-:Y:S02]  /*6960*/  HFMA2 R12, -RZ, RZ, 0, 5.9604644775390625e-08 ;  /* 0x00000001ff0c7431 */ /* 0x000fe400000001ff */
[----:B------:R-:W-:Y:S02]  /*6970*/  IMAD.MOV.U32 R8, RZ, RZ, 0x70 ;  /* 0x00000070ff087424 */ /* 0x000fe400078e00ff */
[----:B------:R-:W-:Y:S01]  /*6980*/  IMAD.MOV.U32 R13, RZ, RZ, RZ ;  /* 0x000000ffff0d7224 */ /* 0x000fe200078e00ff */
[----:B------:R-:W2:Y:S01]  /*6990*/  LDCU.64 UR6, c[0x4][0x88] ;  /* 0x01001100ff0677ac */ /* 0x000ea20008000a00 */
[----:B------:R-:W3:Y:S01]  /*69a0*/  LDC.64 R2, c[0x4][R3] ;  /* 0x0100000003027b82 */ /* 0x000ee20000000a00 */
[----:B------:R-:W4:Y:S01]  /*69b0*/  LDCU.64 UR4, c[0x4][0x8] ;  /* 0x01000100ff0477ac */ /* 0x000f220008000a00 */
[----:B-1----:R-:W-:Y:S01]  /*69c0*/  MOV R5, UR9 ;  /* 0x0000000900057c02 */ /* 0x002fe20008000f00 */
[----:B------:R-:W-:Y:S01]  /*69d0*/  IMAD.U32 R4, RZ, RZ, UR8 ;  /* 0x00000008ff047e24 */ /* 0x000fe2000f8e00ff */
[----:B--2---:R-:W-:Y:S01]  /*69e0*/  MOV R7, UR7 ;  /* 0x0000000700077c02 */ /* 0x004fe20008000f00 */
[----:B------:R-:W-:Y:S01]  /*69f0*/  IMAD.U32 R6, RZ, RZ, UR6 ;  /* 0x00000006ff067e24 */ /* 0x000fe2000f8e00ff */
[----:B----4-:R-:W-:Y:S01]  /*6a00*/  MOV R11, UR5 ;  /* 0x00000005000b7c02 */ /* 0x010fe20008000f00 */
[----:B------:R-:W-:Y:S02]  /*6a10*/  IMAD.U32 R10, RZ, RZ, UR4 ;  /* 0x00000004ff0a7e24 */ /* 0x000fe4000f8e00ff */
[----:B------:R-:W-:Y:S07]  /*6a20*/  LEPC R20, `(.L_x_94) ;  /* 0x000000001014794e */ /* 0x000fee0000000000 */
[----:B---3-5:R-:W-:Y:S05]  /*6a30*/  CALL.ABS.NOINC R2 ;  /* 0x0000000002007343 */ /* 0x028fea0003c00000 */
.L_x_94:
[----:B------:R-:W-:Y:S01]  /*6a40*/  LOP3.LUT P0, RZ, R114, 0x1b0, RZ, 0xc0, !PT ;  /* 0x000001b072ff7812 */ /* 0x000fe2000780c0ff */
[----:B------:R-:W-:Y:S11]  /*6a50*/  BSSY.RECONVERGENT B6, `(.L_x_95) ;  /* 0x0000013000067945 */ /* 0x000ff60003800200 */
[----:B------:R-:W-:Y:S01]  /*6a60*/  @!UPT UIADD3 URZ, UPT, UPT, URZ, URZ, URZ ;  /* 0x000000fffffff290 */ /* 0x000fe2000fffe0ff */
[----:B------:R-:W-:Y:S05]  /*6a70*/  @!P0 BRA `(.L_x_96) ;  /* 0x0000000000408947 */ /* 0x000fea0003800000 */
        /* <DEDUP_REMOVED lines=16> */
.L_x_96:
[----:B------:R-:W-:Y:S05]  /*6b80*/  BSYNC.RECONVERGENT B6 ;  /* 0x0000000000067941 */ /* 0x000fea0003800200 */
.L_x_95:
[----:B------:R-:W-:Y:S01]  /*6b90*/  ISETP.NE.U32.AND P4, PT, R92, RZ, PT ;  /* 0x000000ff5c00720c */ /* 0x000fe20003f85070 */
[----:B------:R-:W-:Y:S01]  /*6ba0*/  UISETP.NE.AND UP2, UPT, UR50, URZ, UPT ;  /* 0x000000ff3200728c */ /* 0x000fe2000bf45270 */
[----:B------:R-:W-:Y:S01]  /*6bb0*/  ISETP.NE.U32.AND P2, PT, RZ, UR36, PT ;  /* 0x00000024ff007c0c */ /* 0x000fe2000bf45070 */
[----:B------:R-:W-:Y:S01]  /*6bc0*/  UISETP.NE.U32.AND UP1, UPT, UR38, URZ, UPT ;  /* 0x000000ff2600728c */ /* 0x000fe2000bf25070 */
[----:B------:R-:W-:Y:S01]  /*6bd0*/  ISETP.NE.AND.EX P4, PT, R93, RZ, PT, P4 ;  /* 0x000000ff5d00720c */ /* 0x000fe20003f85340 */
[----:B------:R-:W-:Y:S01]  /*6be0*/  UPLOP3.LUT UP0, UPT, UPT, UPT, UPT, 0x40, 0x4 ;  /* 0x000000000004789c */ /* 0x000fe20003f0e870 */
[----:B------:R-:W-:Y:S01]  /*6bf0*/  ISETP.NE.AND.EX P2, PT, RZ, UR37, PT, P2 ;  /* 0x00000025ff007c0c */ /* 0x000fe2000bf45320 */
[----:B------:R-:W-:Y:S01]  /*6c00*/  UISETP.NE.AND.EX UP1, UPT, UR39, URZ, UPT, UP1 ;  /* 0x000000ff2700728c */ /* 0x000fe2000bf25310 */
[----:B------:R-:W-:Y:S04]  /*6c10*/  PLOP3.LUT P1, PT, PT, PT, UP2, 0x80, 0x8 ;  /* 0x000000000008781c */ /* 0x000fe80003f2f028 */
[----:B------:R-:W-:Y:S06]  /*6c20*/  @UP2 UPLOP3.LUT UP0, UPT, UPT, UPT, UP1, 0x80, 0x8 ;  /* 0x000000000008289c */ /* 0x000fec0003f0f010 */
[----:B------:R-:W-:Y:S01]  /*6c30*/  PLOP3.LUT P0, PT, PT, PT, UP0, 0x80, 0x8 ;  /* 0x000000000008781c */ /* 0x000fe20003f0f008 */
[----:B------:R-:W-:Y:S01]  /*6c40*/  @!UPT UIADD3 URZ, UPT, UPT, URZ, URZ, URZ ;  /* 0x000000fffffff290 */ /* 0x000fe2000fffe0ff */
[----:B------:R-:W-:Y:S11]  /*6c50*/  BRA.U !UP1, `(.L_x_97) ;  /* 0x0000000109387547 */ /* 0x000ff6000b800000 */
[----:B------:R-:W-:Y:S01]  /*6c60*/  UISETP.NE.U32.AND UP0, UPT, UR36, URZ, UPT ;  /* 0x000000ff2400728c */ /* 0x000fe2000bf05070 */
[----:B------:R-:W-:Y:S02]  /*6c70*/  HFMA2 R0, -RZ, RZ, 0, 5.9604644775390625e-08 ;  /* 0x00000001ff007431 */ /* 0x000fe400000001ff */
[----:B------:R-:W-:Y:S01]  /*6c80*/  IMAD.MOV.U32 R98, RZ, RZ, 0x1 ;  /* 0x00000001ff627424 */ /* 0x000fe200078e00ff */
[----:B------:R-:W-:Y:S06]  /*6c90*/  UISETP.NE.AND.EX UP0, UPT, UR37, URZ, UPT, UP0 ;  /* 0x000000ff2500728c */ /* 0x000fec000bf05300 */
[----:B------:R-:W-:Y:S05]  /*6ca0*/  PLOP3.LUT P3, PT, PT, PT, UP0, 0x80, 0x8 ;  /* 0x000000000008781c */ /* 0x000fea0003f6f008 */
[----:B------:R-:W1:Y:S01]  /*6cb0*/  @UP0 LDCU.64 UR6, c[0x0][0x988] ;  /* 0x00013100ff0607ac */ /* 0x000e620008000a00 */
[----:B------:R-:W-:Y:S07]  /*6cc0*/  @UP0 UIMAD UR4, UR49, UR38, URZ ;  /* 0x00000026310402a4 */ /* 0x000fee000f8e02ff */
[----:B------:R-:W-:Y:S01]  /*6cd0*/  @!P3 PRMT R98, R0, 0x7610, R98 ;  /* 0x000076100062b816 */ /* 0x000fe20000000062 */
[----:B-1----:R-:W-:Y:S03]  /*6ce0*/  @UP0 UIMAD.WIDE UR6, UR4, 0x4, UR6 ;  /* 0x00000004040608a5 */ /* 0x002fe6000f8e0206 */
[----:B------:R-:W1:Y:S03]  /*6cf0*/  @!UP0 LDCU UR4, c[0x0][0x980] ;  /* 0x00013000ff0487ac */ /* 0x000e660008000800 */
[----:B------:R-:W-:Y:S01]  /*6d00*/  IMAD.U32 R2, RZ, RZ, UR6 ;  /* 0x00000006ff027e24 */ /* 0x000fe2000f8e00ff */
[----:B------:R-:W-:Y:S05]  /*6d10*/  MOV R3, UR7 ;  /* 0x0000000700037c02 */ /* 0x000fea0008000f00 */
[----:B-----5:R2:W5:Y:S02]  /*6d20*/  @P3 LDG.E R49, desc[UR46][R2.64] ;  /* 0x0000002e02313981 */ /* 0x020564000c1e1900 */
[----:B-12---:R-:W-:Y:S02]  /*6d30*/  @!P3 IMAD.U32 R49, RZ, RZ, UR4 ;  /* 0x00000004ff31be24 */ /* 0x006fe4000f8e00ff */
.L_x_97:
[----:B------:R-:W-:Y:S05]  /*6d40*/  @!P4 BRA `(.L_x_98) ;  /* 0x000000000020c947 */ /* 0x000fea0003800000 */
[----:B------:R-:W-:Y:S04]  /*6d50*/  ISETP.NE.U32.AND P3, PT, R82, RZ, PT ;  /* 0x000000ff5200720c */ /* 0x000fe80003f65070 */
[----:B------:R-:W-:Y:S11]  /*6d60*/  ISETP.NE.AND.EX P3, PT, R83, RZ, PT, P3 ;  /* 0x000000ff5300720c */ /* 0x000ff60003f65330 */
[----:B------:R-:W-:Y:S02]  /*6d70*/  @!UPT UIADD3 URZ, UPT, UPT, URZ, URZ, URZ ;  /* 0x000000fffffff290 */ /* 0x000fe4000fffe0ff */
[----:B------:R-:W1:Y:S01]  /*6d80*/  @P3 LDC.64 R2, c[0x0][0x9a8] ;  /* 0x00026a00ff023b82 */ /* 0x000e620000000a00 */
[----:B------:R-:W-:Y:S04]  /*6d90*/  @P3 IMAD R0, R92, UR49, RZ ;  /* 0x000000315c003c24 */ /* 0x000fe8000f8e02ff */
[----:B-1----:R-:W-:Y:S05]  /*6da0*/  @P3 IMAD.WIDE R2, R0, 0x4, R2 ;  /* 0x0000000400023825 */ /* 0x002fea00078e0202 */
[----:B-----5:R1:W5:Y:S02]  /*6db0*/  @P3 LDG.E R47, desc[UR46][R2.64] ;  /* 0x0000002e022f3981 */ /* 0x020364000c1e1900 */
[----:B-1----:R-:W2:Y:S02]  /*6dc0*/  @!P3 LDC R47, c[0x0][0x9a0] ;  /* 0x00026800ff2fbb82 */ /* 0x002ea40000000800 */
.L_x_98:
[----:B-----5:R-:W-:Y:S01]  /*6dd0*/  FSETP.NEU.AND P4, PT, R49, RZ, PT ;  /* 0x000000ff3100720b */ /* 0x020fe20003f8d000 */
[----:B------:R-:W-:Y:S01]  /*6de0*/  BSSY B1, `(.L_x_99) ;  /* 0x000003c000017945 */ /* 0x000fe20003800000 */
[----:B------:R-:W-:Y:S01]  /*6df0*/  SEL R5, RZ, 0xffffffff, P2 ;  /* 0xffffffffff057807 */ /* 0x000fe20001000000 */
[----:B------:R-:W-:Y:S01]  /*6e00*/  IMAD.MOV.U32 R117, RZ, RZ, 0x1 ;  /* 0x00000001ff757424 */ /* 0x000fe200078e00ff */
[----:B------:R-:W-:Y:S01]  /*6e10*/  LOP3.LUT P3, RZ, R98, 0xff, RZ, 0xc0, !PT ;  /* 0x000000ff62ff7812 */ /* 0x000fe2000786c0ff */
[----:B------:R-:W-:Y:S01]  /*6e20*/  IMAD.IADD R48, R46, 0x1, R16 ;  /* 0x000000012e307824 */ /* 0x000fe200078e0210 */
[----:B------:R-:W-:Y:S02]  /*6e30*/  @P1 SEL R0, RZ, 0xffffffff, P4 ;  /* 0xffffffffff001807 */ /* 0x000fe40002000000 */
[----:B------:R-:W-:Y:S02]  /*6e40*/  CS2R R90, SRZ ;  /* 0x00000000005a7805 */ /* 0x000fe4000001ff00 */
[----:B------:R-:W-:Y:S02]  /*6e50*/  LEA R116, R45, UR52, 0x3 ;  /* 0x000000342d747c11 */ /* 0x000fe4000f8e18ff */
[----:B------:R-:W-:Y:S02]  /*6e60*/  CS2R R88, SRZ ;  /* 0x0000000000587805 */ /* 0x000fe4000001ff00 */
[----:B------:R-:W-:Y:S02]  /*6e70*/  @P0 SEL R0, R5, R0, !P3 ;  /* 0x0000000005000207 */ /* 0x000fe40005800000 */
[----:B------:R-:W-:Y:S02]  /*6e80*/  CS2R R86, SRZ ;  /* 0x0000000000567805 */ /* 0x000fe4000001ff00 */
[----:B------:R-:W-:Y:S02]  /*6e90*/  PLOP3.LUT P2, PT, PT, PT, UP1, 0x80, 0x8 ;  /* 0x000000000008781c */ /* 0x000fe40003f4f018 */
[----:B------:R-:W-:Y:S02]  /*6ea0*/  CS2R R84, SRZ ;  /* 0x0000000000547805 */ /* 0x000fe4000001ff00 */
[----:B------:R-:W-:Y:S02]  /*6eb0*/  @P1 LOP3.LUT R0, R0, 0x1, RZ, 0xc0, !PT ;  /* 0x0000000100001812 */ /* 0x000fe400078ec0ff */
[----:B------:R-:W-:Y:S02]  /*6ec0*/  SEL R4, RZ, 0xffffffff, P4 ;  /* 0xffffffffff047807 */ /* 0x000fe40002000000 */
[----:B------:R-:W-:Y:S02]  /*6ed0*/  ISETP.NE.U32.OR P6, PT, R0, 0x1, !P1 ;  /* 0x000000010000780c */ /* 0x000fe40004fc5470 */
[----:B------:R-:W-:Y:S02]  /*6ee0*/  LEA R0, R105, UR52, 0x3 ;  /* 0x0000003469007c11 */ /* 0x000fe4000f8e18ff */
[----:B------:R-:W-:Y:S02]  /*6ef0*/  P2R R2, PR, RZ, 0x40 ;  /* 0x00000040ff027803 */ /* 0x000fe40000000000 */
[----:B------:R-:W-:Y:S04]  /*6f00*/  @P2 SEL R4, R5, R4, !P3 ;  /* 0x0000000405042207 */ /* 0x000fe80005800000 */
[----:B------:R-:W-:Y:S03]  /*6f10*/  LOP3.LUT R4, R4, 0x1, RZ, 0xc0, !PT ;  /* 0x0000000104047812 */ /* 0x000fe600078ec0ff */
[----:B------:R-:W-:Y:S02]  /*6f20*/  @P6 SHF.L.U32 R3, R104, 0x1f, RZ ;  /* 0x0000001f68036819 */ /* 0x000fe400000006ff */
[----:B------:R-:W-:Y:S02]  /*6f30*/  ISETP.NE.U32.AND P5, PT, R4, 0x1, PT ;  /* 0x000000010400780c */ /* 0x000fe40003fa5070 */
[----:B------:R1:W3:Y:S02]  /*6f40*/  @P6 SYNCS.PHASECHK.TRANS64.TRYWAIT P1, [R0+URZ+0x110], R3 ;  /* 0x00011003000065a7 */ /* 0x0002e400080211ff */
[----:B------:R-:W-:Y:S02]  /*6f50*/  P2R R118, PR, RZ, 0x20 ;  /* 0x00000020ff767803 */ /* 0x000fe40000000000 */
[----:B-1----:R-:W-:Y:S04]  /*6f60*/  SHF.L.U32 R3, R107, 0x1f, RZ ;  /* 0x0000001f6b037819 */ /* 0x002fe800000006ff */
[----:B------:R1:W4:Y:S01]  /*6f70*/  SYNCS.PHASECHK.TRANS64.TRYWAIT P0, [R116+URZ+0x150], R3 ;  /* 0x00015003740075a7 */ /* 0x00032200080011ff */
[----:B---3--:R-:W-:Y:S01]  /*6f80*/  @P6 SEL R117, RZ, 0x1, !P1 ;  /* 0x00000001ff756807 */ /* 0x008fe20004800000 */
[----:B-1----:R-:W-:Y:S06]  /*6f90*/  @!P6 BRA `(.L_x_100) ;  /* 0x000000000080e947 */ /* 0x002fec0003800000 */
[----:B------:R-:W-:Y:S01]  /*6fa0*/  @P5 IMAD R7, R105, 0x1000, R108 ;  /* 0x0000100069075824 */ /* 0x000fe200078e026c */
[----:B------:R-:W1:Y:S01]  /*6fb0*/  S2R R4, SR_CgaCtaId ;  /* 0x0000000000047919 */ /* 0x000e620000008800 */
[----:B------:R-:W-:Y:S01]  /*6fc0*/  ISETP.NE.AND P1, PT, R117, RZ, PT ;  /* 0x000000ff7500720c */ /* 0x000fe20003f25270 */
[----:B------:R-:W-:Y:S01]  /*6fd0*/  BSSY B0, `(.L_x_101) ;  /* 0x000000b000007945 */ /* 0x000fe20003800000 */
[----:B------:R-:W-:Y:S01]  /*6fe0*/  @P5 VIADD R6, R7, UR52 ;  /* 0x0000003407065c36 */ /* 0x000fe20008000000 */
[----:B------:R-:W-:Y:S02]  /*6ff0*/  CS2R R86, SRZ ;  /* 0x0000000000567805 */ /* 0x000fe4000001ff00 */
[----:B------:R-:W-:Y:S02]  /*7000*/  CS2R R84, SRZ ;  /* 0x0000000000547805 */ /* 0x000fe4000001ff00 */
[----:B------:R-:W-:Y:S01]  /*7010*/  CS2R R90, SRZ ;  /* 0x00000000005a7805 */ /* 0x000fe2000001ff00 */
[----:B------:R-:W-:Y:S01]  /*7020*/  @P5 IMAD R6, R109, -0x10, R6 ;  /* 0xfffffff06d065824 */ /* 0x000fe200078e0206 */
[----:B------:R-:W-:Y:S04]  /*7030*/  CS2R R88, SRZ ;  /* 0x0000000000587805 */ /* 0x000fe8000001ff00 */
[----:B------:R-:W-:Y:S05]  /*7040*/  @P1 BRA `(.L_x_102) ;  /* 0x00000000000c1947 */ /* 0x000fea0003800000 */
[----:B------:R-:W-:Y:S04]  /*7050*/  SHF.L.U32 R5, R104, 0x1f, RZ ;  /* 0x0000001f68057819 */ /* 0x000fe800000006ff */
[----:B------:R-:W3:Y:S02]  /*7060*/  SYNCS.PHASECHK.TRANS64.TRYWAIT P1, [R0+URZ+0x110], R5 ;  /* 0x00011005000075a7 */ /* 0x000ee400080211ff */
[----:B---3--:R-:W-:Y:S05]  /*7070*/  @!P1 BRA `(.L_x_103) ;  /* 0x0000002400bc9947 */ /* 0x008fea0003800000 */
.L_x_102:
[----:B------:R-:W-:Y:S05]  /*7080*/  BSYNC B0 ;  /* 0x0000000000007941 */ /* 0x000fea0003800000 */
.L_x_101:
[----:B------:R-:W-:Y:S01]  /*7090*/  ISETP.NE.AND P1, PT, R118, RZ, PT ;  /* 0x000000ff7600720c */ /* 0x000fe20003f25270 */
[----:B---3--:R-:W-:Y:S02]  /*70a0*/  VIADD R0, R0, 0x120 ;  /* 0x0000012000007836 */ /* 0x008fe40000000000 */
[----:B------:R-:W-:Y:S03]  /*70b0*/  VIADD R105, R105, 0x1 ;  /* 0x0000000169697836 */ /* 0x000fe60000000000 */
[----:B-1----:R-:W-:Y:S07]  /*70c0*/  PRMT R0, R4, 0x654, R0 ;  /* 0x0000065404007816 */ /* 0x002fee0000000000 */
[----:B------:R1:W3:Y:S04]  /*70d0*/  @P1 LDS.128 R84, [R7+UR52+0x200] ;  /* 0x0002003407541984 */ /* 0x0002e80008000c00 */
[----:B------:R1:W1:Y:S01]  /*70e0*/  @P1 LDS.128 R88, [R6+0x210] ;  /* 0x0002100006581984 */ /* 0x0002620000000c00 */
[C---:B------:R-:W-:Y:S01]  /*70f0*/  ISETP.NE.AND P1, PT, R105.reuse, 0x2, PT ;  /* 0x000000026900780c */ /* 0x040fe20003f25270 */
[----:B------:R-:W-:Y:S01]  /*7100*/  @!PT LDS RZ, [RZ] ;  /* 0x00000000fffff984 */ /* 0x000fe20000000800 */
[----:B------:R-:W-:Y:S01]  /*7110*/  @!PT LDS RZ, [RZ] ;  /* 0x00000000fffff984 */ /* 0x000fe20000000800 */
[----:B------:R-:W-:Y:S01]  /*7120*/  @!PT LDS RZ, [RZ] ;  /* 0x00000000fffff984 */ /* 0x000fe20000000800 */
[----:B------:R-:W-:Y:S01]  /*7130*/  @!PT LDS RZ, [RZ] ;  /* 0x00000000fffff984 */ /* 0x000fe20000000800 */
[----:B------:R5:W-:Y:S06]  /*7140*/  MEMBAR.ALL.CTA ;  /* 0x0000000000007992 */ /* 0x000bec0000008000 */
[----:B-----5:R-:W5:Y:S01]  /*7150*/  FENCE.VIEW.ASYNC.S ;  /* 0x00000000000073c6 */ /* 0x020f620000000000 */
[----:B------:R-:W-:Y:S01]  /*7160*/  SEL R105, R105, RZ, P1 ;  /* 0x000000ff69697207 */ /* 0x000fe20000800000 */
[----:B-----5:R5:W-:Y:S02]  /*7170*/  SYNCS.ARRIVE.TRANS64.RED.A1T0 RZ, [R0+URZ], RZ ;  /* 0x000000ff00ff79a7 */ /* 0x020be400081004ff */
[----:B-----5:R-:W-:Y:S04]  /*7180*/  SEL R0, RZ, 0x1, P1 ;  /* 0x00000001ff007807 */ /* 0x020fe80000800000 */
[----:B---3--:R-:W-:Y:S02]  /*7190*/  LOP3.LUT R104, R104, R0, RZ, 0x3c, !PT ;  /* 0x0000000068687212 */ /* 0x008fe400078e3cff */
.L_x_100:
[----:B------:R-:W-:Y:S05]  /*71a0*/  BSYNC B1 ;  /* 0x0000000000017941 */ /* 0x000fea0003800000 */
.L_x_99:
[----:B------:R-:W-:Y:S04]  /*71b0*/  SHF.R.U32.HI R0, RZ, 0x15, R48 ;  /* 0x00000015ff007819 */ /* 0x000fe80000011630 */
[----:B------:R-:W-:Y:S01]  /*71c0*/  LOP3.LUT P1, RZ, R0, 0x3, R111, 0x48, !PT ;  /* 0x0000000300ff7812 */ /* 0x000fe2000782486f */
[----:B------:R-:W-:Y:S01]  /*71d0*/  @!UPT UIADD3 URZ, UPT, UPT, URZ, URZ, URZ ;  /* 0x000000fffffff290 */ /* 0x000fe2000fffe0ff */
[----:B----4-:R-:W-:Y:S11]  /*71e0*/  @P0 BRA `(.L_x_104) ;  /* 0x0000000000080947 */ /* 0x010ff60003800000 */
[----:B------:R-:W3:Y:S02]  /*71f0*/  SYNCS.PHASECHK.TRANS64.TRYWAIT P0, [R116+URZ+0x150], R3 ;  /* 0x00015003740075a7 */ /* 0x000ee400080011ff */
[----:B---3--:R-:W-:Y:S05]  /*7200*/  @!P0 BRA `(.L_x_105) ;  /* 0x00000024006c8947 */ /* 0x008fea0003800000 */
.L_x_104:
[----:B------:R-:W-:Y:S04]  /*7210*/  BSSY.RECONVERGENT B6, `(.L_x_106) ;  /* 0x0000012000067945 */ /* 0x000fe80003800200 */
[----:B------:R-:W-:Y:S05]  /*7220*/  @!P1 BRA `(.L_x_107) ;  /* 0x0000000000409947 */ /* 0x000fea0003800000 */
[----:B------:R-:W4:Y:S01]  /*7230*/  LDCU.64 UR8, c[0x4][0x70] ;  /* 0x01000e00ff0877ac */ /* 0x000f220008000a00 */
[----:B------:R-:W-:Y:S01]  /*7240*/  MOV R15, 0x0 ;  /* 0x00000000000f7802 */ /* 0x000fe20000000f00 */
[----:B------:R-:W-:Y:S02]  /*7250*/  HFMA2 R12, -RZ, RZ, 0, 5.9604644775390625e-08 ;  /* 0x00000001ff0c7431 */ /* 0x000fe400000001ff */
[----:B------:R-:W-:Y:S02]  /*7260*/  IMAD.MOV.U32 R8, RZ, RZ, 0x192 ;  /* 0x00000192ff087424 */ /* 0x000fe400078e00ff */
[----:B------:R-:W-:Y:S01]  /*7270*/  IMAD.MOV.U32 R13, RZ, RZ, RZ ;  /* 0x000000ffff0d7224 */ /* 0x000fe200078e00ff */
[----:B------:R-:W1:Y:S01]  /*7280*/  LDCU.64 UR6, c[0x4][0x78] ;  /* 0x01000f00ff0677ac */ /* 0x000e620008000a00 */
[----:B------:R-:W2:Y:S01]  /*7290*/  LDC.64 R14, c[0x4][R15] ;  /* 0x010000000f0e7b82 */ /* 0x000ea20000000a00 */
[----:B------:R-:W5:Y:S01]  /*72a0*/  LDCU.64 UR4, c[0x4][0x10] ;  /* 0x01000200ff0477ac */ /* 0x000f620008000a00 */
[----:B----4-:R-:W-:Y:S01]  /*72b0*/  MOV R5, UR9 ;  /* 0x0000000900057c02 */ /* 0x010fe20008000f00 */
[----:B------:R-:W-:Y:S01]  /*72c0*/  IMAD.U32 R4, RZ, RZ, UR8 ;  /* 0x00000008ff047e24 */ /* 0x000fe2000f8e00ff */
[----:B-1----:R-:W-:Y:S01]  /*72d0*/  MOV R7, UR7 ;  /* 0x0000000700077c02 */ /* 0x002fe20008000f00 */
[----:B------:R-:W-:Y:S01]  /*72e0*/  IMAD.U32 R6, RZ, RZ, UR6 ;  /* 0x00000006ff067e24 */ /* 0x000fe2000f8e00ff */
[----:B-----5:R-:W-:Y:S01]  /*72f0*/  MOV R11, UR5 ;  /* 0x00000005000b7c02 */ /* 0x020fe20008000f00 */
[----:B------:R-:W-:Y:S02]  /*7300*/  IMAD.U32 R10, RZ, RZ, UR4 ;  /* 0x00000004ff0a7e24 */ /* 0x000fe4000f8e00ff */
[----:B------:R-:W-:Y:S07]  /*7310*/  LEPC R20, `(.L_x_107) ;  /* 0x000000001014794e */ /* 0x000fee0000000000 */
[----:B--23--:R-:W-:Y:S05]  /*7320*/  CALL.ABS.NOINC R14 ;  /* 0x000000000e007343 */ /* 0x00cfea0003c00000 */
.L_x_107:
[----:B------:R-:W-:Y:S05]  /*7330*/  BSYNC.RECONVERGENT B6 ;  /* 0x0000000000067941 */ /* 0x000fea0003800200 */
.L_x_106:
[-C--:B------:R-:W-:Y:S01]  /*7340*/  F2FP.F16.E4M3.UNPACK_B R0, R84.reuse ;  /* 0x00000054ff00723e */ /* 0x080fe200020006ff */
[----:B------:R-:W-:Y:S05]  /*7350*/  WARPSYNC.ALL ;  /* 0x0000000000007948 */ /* 0x000fea0003800000 */
[----:B------:R-:W-:Y:S01]  /*7360*/  R2UR UR4, R48 ;  /* 0x00000000300472ca */ /* 0x000fe200000e0000 */
[--C-:B------:R-:W-:Y:S01]  /*7370*/  HADD2.F32 R50, -RZ, R0.reuse.H0_H0 ;  /* 0x20000000ff327230 */ /* 0x100fe20000004100 */
[----:B------:R-:W-:Y:S01]  /*7380*/  ISETP.NE.AND P6, PT, R2, RZ, PT ;  /* 0x000000ff0200720c */ /* 0x000fe20003fc5270 */
[----:B------:R-:W-:Y:S01]  /*7390*/  HADD2.F32 R51, -RZ, R0.H1_H1 ;  /* 0x30000000ff337230 */ /* 0x000fe20000004100 */
[-C--:B------:R-:W-:Y:S01]  /*73a0*/  F2FP.F16.E4M3.UNPACK_B R0, R85.reuse.H1 ;  /* 0x00000055ff00723e */ /* 0x080fe200030006ff */
[----:B------:R-:W-:Y:S01]  /*73b0*/  BSSY.RECONVERGENT B0, `(.L_x_108) ;  /* 0x0000099000007945 */ /* 0x000fe20003800200 */
[----:B------:R-:W-:Y:S02]  /*73c0*/  F2FP.F16.E4M3.UNPACK_B R2, R85 ;  /* 0x00000055ff02723e */ /* 0x000fe400020006ff */
[----:B---3--:R-:W-:Y:S01]  /*73d0*/  F2FP.F16.E4M3.UNPACK_B R3, R84.H1 ;  /* 0x00000054ff03723e */ /* 0x008fe200030006ff */
[--C-:B------:R-:W-:Y:S01]  /*73e0*/  HADD2.F32 R56, -RZ, R0.reuse.H0_H0 ;  /* 0x20000000ff387230 */ /* 0x100fe20000004100 */
[----:B------:R-:W-:Y:S01]  /*73f0*/  ISETP.NE.AND P0, PT, R110, RZ, PT ;  /* 0x000000ff6e00720c */ /* 0x000fe20003f05270 */
[----:B------:R-:W-:Y:S01]  /*7400*/  HADD2.F32 R57, -RZ, R0.H1_H1 ;  /* 0x30000000ff397230 */ /* 0x000fe20000004100 */
[----:B------:R-:W-:Y:S01]  /*7410*/  F2FP.F16.E4M3.UNPACK_B R0, R86 ;  /* 0x00000056ff00723e */ /* 0x000fe200020006ff */
[----:B-1----:R-:W-:Y:S01]  /*7420*/  LDTM.16dp32bit_t0_t15.x32 R4, tmem[UR4] ;  /* 0x00000004000479ee */ /* 0x002fe20008a80000 */
[----:B------:R-:W2:Y:S01]  /*7430*/  LDTM.16dp32bit_t16_t31.x32 R4, tmem[UR4+0x20] ;  /* 0x00002004000479ee */ /* 0x000ea20008aa0000 */
[--C-:B------:R-:W-:Y:S02]  /*7440*/  HADD2.F32 R54, -RZ, R2.reuse.H0_H0 ;  /* 0x20000002ff367230 */ /* 0x100fe40000004100 */
[----:B------:R-:W-:Y:S01]  /*7450*/  HADD2.F32 R55, -RZ, R2.H1_H1 ;  /* 0x30000002ff377230 */ /* 0x000fe20000004100 */
[-C--:B------:R-:W-:Y:S01]  /*7460*/  F2FP.F16.E4M3.UNPACK_B R2, R87.reuse ;  /* 0x00000057ff02723e */ /* 0x080fe200020006ff */
[--C-:B------:R-:W-:Y:S02]  /*7470*/  HADD2.F32 R58, -RZ, R0.reuse.H0_H0 ;  /* 0x20000000ff3a7230 */ /* 0x100fe40000004100 */
[----:B------:R-:W-:Y:S01]  /*7480*/  HADD2.F32 R59, -RZ, R0.H1_H1 ;  /* 0x30000000ff3b7230 */ /* 0x000fe20000004100 */
[----:B------:R-:W-:Y:S01]  /*7490*/  F2FP.F16.E4M3.UNPACK_B R0, R87.H1 ;  /* 0x00000057ff00723e */ /* 0x000fe200030006ff */
[--C-:B------:R-:W-:Y:S02]  /*74a0*/  HADD2.F32 R62, -RZ, R2.reuse.H0_H0 ;  /* 0x20000002ff3e7230 */ /* 0x100fe40000004100 */
[----:B------:R-:W-:Y:S01]  /*74b0*/  HADD2.F32 R63, -RZ, R2.H1_H1 ;  /* 0x30000002ff3f7230 */ /* 0x000fe20000004100 */
[----:B------:R-:W-:Y:S01]  /*74c0*/  F2FP.F16.E4M3.UNPACK_B R2, R88 ;  /* 0x00000058ff02723e */ /* 0x000fe200020006ff */
[--C-:B------:R-:W-:Y:S02]  /*74d0*/  HADD2.F32 R64, -RZ, R0.reuse.H0_H0 ;  /* 0x20000000ff407230 */ /* 0x100fe40000004100 */
[----:B------:R-:W-:Y:S01]  /*74e0*/  HADD2.F32 R65, -RZ, R0.H1_H1 ;  /* 0x30000000ff417230 */ /* 0x000fe20000004100 */
[----:B------:R-:W-:Y:S01]  /*74f0*/  F2FP.F16.E4M3.UNPACK_B R0, R89 ;  /* 0x00000059ff00723e */ /* 0x000fe200020006ff */
[--C-:B------:R-:W-:Y:S02]  /*7500*/  HADD2.F32 R52, -RZ, R3.reuse.H0_H0 ;  /* 0x20000003ff347230 */ /* 0x100fe40000004100 */
[----:B------:R-:W-:Y:S01]  /*7510*/  HADD2.F32 R53, -RZ, R3.H1_H1 ;  /* 0x30000003ff357230 */ /* 0x000fe20000004100 */
[----:B------:R-:W-:Y:S01]  /*7520*/  F2FP.F16.E4M3.UNPACK_B R3, R86.H1 ;  /* 0x00000056ff03723e */ /* 0x000fe200030006ff */
[--C-:B------:R-:W-:Y:S02]  /*7530*/  HADD2.F32 R70, -RZ, R0.reuse.H0_H0 ;  /* 0x20000000ff467230 */ /* 0x100fe40000004100 */
[----:B------:R-:W-:Y:S01]  /*7540*/  HADD2.F32 R71, -RZ, R0.H1_H1 ;  /* 0x30000000ff477230 */ /* 0x000fe20000004100 */
[----:B------:R-:W-:Y:S01]  /*7550*/  F2FP.F16.E4M3.UNPACK_B R0, R90 ;  /* 0x0000005aff00723e */ /* 0x000fe200020006ff */
[--C-:B------:R-:W-:Y:S02]  /*7560*/  HADD2.F32 R66, -RZ, R2.reuse.H0_H0 ;  /* 0x20000002ff427230 */ /* 0x100fe40000004100 */
[C---:B--2---:R-:W-:Y:S01]  /*7570*/  FMUL R7, R47.reuse, R7 ;  /* 0x000000072f077220 */ /* 0x044fe20000400000 */
[----:B------:R-:W-:Y:S01]  /*7580*/  HADD2.F32 R67, -RZ, R2.H1_H1 ;  /* 0x30000002ff437230 */ /* 0x000fe20000004100 */
[----:B------:R-:W-:Y:S01]  /*7590*/  F2FP.F16.E4M3.UNPACK_B R2, R89.H1 ;  /* 0x00000059ff02723e */ /* 0x000fe200030006ff */
[--C-:B------:R-:W-:Y:S02]  /*75a0*/  HADD2.F32 R60, -RZ, R3.reuse.H0_H0 ;  /* 0x20000003ff3c7230 */ /* 0x100fe40000004100 */
[C---:B------:R-:W-:Y:S01]  /*75b0*/  FMUL R11, R47.reuse, R11 ;  /* 0x0000000b2f0b7220 */ /* 0x040fe20000400000 */
        /* <DEDUP_REMOVED lines=9> */
[----:B------:R-:W-:Y:S01]  /*7650*/  F2FP.F16.E4M3.UNPACK_B R2, R91 ;  /* 0x0000005bff02723e */ /* 0x000fe200020006ff */
[--C-:B------:R-:W-:Y:S02]  /*7660*/  HADD2.F32 R68, -RZ, R3.reuse.H0_H0 ;  /* 0x20000003ff447230 */ /* 0x100fe40000004100 */
[C---:B------:R-:W-:Y:S01]  /*7670*/  FMUL R23, R47.reuse, R23 ;  /* 0x000000172f177220 */ /* 0x040fe20000400000 */
[----:B------:R-:W-:Y:S01]  /*7680*/  HADD2.F32 R69, -RZ, R3.H1_H1 ;  /* 0x30000003ff457230 */ /* 0x000fe20000004100 */
[----:B------:R-:W-:Y:S01]  /*7690*/  F2FP.F16.E4M3.UNPACK_B R3, R90.H1 ;  /* 0x0000005aff03723e */ /* 0x000fe200030006ff */
[--C-:B------:R-:W-:Y:S02]  /*76a0*/  HADD2.F32 R80, -RZ, R0.reuse.H0_H0 ;  /* 0x20000000ff507230 */ /* 0x100fe40000004100 */
[C---:B------:R-:W-:Y:S01]  /*76b0*/  FMUL R27, R47.reuse, R27 ;  /* 0x0000001b2f1b7220 */ /* 0x040fe20000400000 */
[----:B------:R-:W-:Y:S02]  /*76c0*/  HADD2.F32 R81, -RZ, R0.H1_H1 ;  /* 0x30000000ff517230 */ /* 0x000fe40000004100 */
[C---:B------:R-:W-:Y:S01]  /*76d0*/  FMUL R0, R47.reuse, R4 ;  /* 0x000000042f007220 */ /* 0x040fe20000400000 */
[--C-:B------:R-:W-:Y:S02]  /*76e0*/  HADD2.F32 R78, -RZ, R2.reuse.H0_H0 ;  /* 0x20000002ff4e7230 */ /* 0x100fe40000004100 */
[----:B------:R-:W-:Y:S01]  /*76f0*/  FMUL R4, R47, R8 ;  /* 0x000000082f047220 */ /* 0x000fe20000400000 */
[----:B------:R-:W-:Y:S02]  /*7700*/  HADD2.F32 R79, -RZ, R2.H1_H1 ;  /* 0x30000002ff4f7230 */ /* 0x000fe40000004100 */
[----:B------:R-:W-:Y:S01]  /*7710*/  FFMA R0, R49, R50, R0 ;  /* 0x0000003231007223 */ /* 0x000fe20000000000 */
[--C-:B------:R-:W-:Y:S02]  /*7720*/  HADD2.F32 R77, -RZ, R3.reuse.H1_H1 ;  /* 0x30000003ff4d7230 */ /* 0x100fe40000004100 */
[C---:B------:R-:W-:Y:S01]  /*7730*/  FMUL R2, R47.reuse, R5 ;  /* 0x000000052f027220 */ /* 0x040fe20000400000 */
[----:B------:R-:W-:Y:S02]  /*7740*/  HADD2.F32 R76, -RZ, R3.H0_H0 ;  /* 0x20000003ff4c7230 */ /* 0x000fe40000004100 */
[C---:B------:R-:W-:Y:S01]  /*7750*/  FMUL R3, R47.reuse, R6 ;  /* 0x000000062f037220 */ /* 0x040fe20000400000 */
[----:B------:R-:W-:Y:S01]  /*7760*/  FMUL R5, R47, R9 ;  /* 0x000000092f057220 */ /* 0x000fe20000400000 */
[----:B------:R-:W-:Y:S01]  /*7770*/  FFMA R2, R49, R51, R2 ;  /* 0x0000003331027223 */ /* 0x000fe20000000002 */
[----:B------:R-:W-:Y:S01]  /*7780*/  FMUL R8, R47, R12 ;  /* 0x0000000c2f087220 */ /* 0x000fe20000400000 */
[C---:B------:R-:W-:Y:S01]  /*7790*/  FFMA R3, R49.reuse, R52, R3 ;  /* 0x0000003431037223 */ /* 0x040fe20000000003 */
[C---:B------:R-:W-:Y:S01]  /*77a0*/  FFMA R7, R49.reuse, R53, R7 ;  /* 0x0000003531077223 */ /* 0x040fe20000000007 */
[C---:B------:R-:W-:Y:S01]  /*77b0*/  FFMA R4, R49.reuse, R54, R4 ;  /* 0x0000003631047223 */ /* 0x040fe20000000004 */
[----:B------:R-:W-:Y:S01]  /*77c0*/  FFMA R5, R49, R55, R5 ;  /* 0x0000003731057223 */ /* 0x000fe20000000005 */
[C---:B------:R-:W-:Y:S01]  /*77d0*/  FMUL R9, R47.reuse, R13 ;  /* 0x0000000d2f097220 */ /* 0x040fe20000400000 */
[----:B------:R-:W-:Y:S01]  /*77e0*/  FMUL R12, R47, R16 ;  /* 0x000000102f0c7220 */ /* 0x000fe20000400000 */
[----:B------:R-:W-:Y:S01]  /*77f0*/  F2FP.SATFINITE.E4M3.F32.PACK_AB_MERGE_C R3, R7, R3, RZ ;  /* 0x000000030703723e */ /* 0x000fe200048070ff */
[C---:B------:R-:W-:Y:S01]  /*7800*/  FMUL R13, R47.reuse, R17 ;  /* 0x000000112f0d7220 */ /* 0x040fe20000400000 */
[C---:B------:R-:W-:Y:S01]  /*7810*/  FMUL R16, R47.reuse, R20 ;  /* 0x000000142f107220 */ /* 0x040fe20000400000 */
[C---:B------:R-:W-:Y:S01]  /*7820*/  FMUL R17, R47.reuse, R21 ;  /* 0x000000152f117220 */ /* 0x040fe20000400000 */
[----:B------:R-:W-:Y:S01]  /*7830*/  F2FP.SATFINITE.E4M3.F32.PACK_AB_MERGE_C R52, R2, R0, R3 ;  /* 0x000000000234723e */ /* 0x000fe20004807003 */
[----:B------:R-:W-:Y:S01]  /*7840*/  FMUL R20, R47, R24 ;  /* 0x000000182f147220 */ /* 0x000fe20000400000 */
[----:B------:R-:W-:Y:S01]  /*7850*/  SHF.L.U32 R0, R113, 0x4, RZ ;  /* 0x0000000471007819 */ /* 0x000fe200000006ff */
[C---:B------:R-:W-:Y:S01]  /*7860*/  FMUL R21, R47.reuse, R25 ;  /* 0x000000192f157220 */ /* 0x040fe20000400000 */
[C---:B------:R-:W-:Y:S01]  /*7870*/  FMUL R24, R47.reuse, R28 ;  /* 0x0000001c2f187220 */ /* 0x040fe20000400000 */
[C---:B------:R-:W-:Y:S01]  /*7880*/  FMUL R25, R47.reuse, R29 ;  /* 0x0000001d2f197220 */ /* 0x040fe20000400000 */
[C---:B------:R-:W-:Y:S01]  /*7890*/  FMUL R28, R47.reuse, R32 ;  /* 0x000000202f1c7220 */ /* 0x040fe20000400000 */
[----:B------:R-:W-:Y:S01]  /*78a0*/  FMUL R29, R47, R33 ;  /* 0x000000212f1d7220 */ /* 0x000fe20000400000 */
[----:B------:R-:W-:Y:S01]  /*78b0*/  LEA R2, R105, UR52, 0x3 ;  /* 0x0000003469027c11 */ /* 0x000fe2000f8e18ff */
[C---:B------:R-:W-:Y:S01]  /*78c0*/  FMUL R6, R47.reuse, R10 ;  /* 0x0000000a2f067220 */ /* 0x040fe20000400000 */
[C---:B------:R-:W-:Y:S01]  /*78d0*/  FMUL R10, R47.reuse, R14 ;  /* 0x0000000e2f0a7220 */ /* 0x040fe20000400000 */
[----:B------:R-:W-:Y:S01]  /*78e0*/  @P6 SHF.L.U32 R3, R104, 0x1f, RZ ;  /* 0x0000001f68036819 */ /* 0x000fe200000006ff */
[----:B------:R-:W-:Y:S01]  /*78f0*/  FMUL R14, R47, R18 ;  /* 0x000000122f0e7220 */ /* 0x000fe20000400000 */
[C---:B------:R-:W-:Y:S01]  /*7900*/  FFMA R6, R49.reuse, R56, R6 ;  /* 0x0000003831067223 */ /* 0x040fe20000000006 */
[C---:B------:R-:W-:Y:S01]  /*7910*/  FFMA R11, R49.reuse, R57, R11 ;  /* 0x00000039310b7223 */ /* 0x040fe2000000000b */
[C---:B------:R-:W-:Y:S01]  /*7920*/  FFMA R8, R49.reuse, R58, R8 ;  /* 0x0000003a31087223 */ /* 0x040fe20000000008 */
[C---:B------:R-:W-:Y:S01]  /*7930*/  FFMA R9, R49.reuse, R59, R9 ;  /* 0x0000003b31097223 */ /* 0x040fe20000000009 */
[C---:B------:R-:W-:Y:S01]  /*7940*/  FFMA R10, R49.reuse, R60, R10 ;  /* 0x0000003c310a7223 */ /* 0x040fe2000000000a */
[----:B------:R-:W-:Y:S01]  /*7950*/  FFMA R15, R49, R61, R15 ;  /* 0x0000003d310f7223 */ /* 0x000fe2000000000f */
[----:B------:R-:W-:Y:S01]  /*7960*/  F2FP.SATFINITE.E4M3.F32.PACK_AB_MERGE_C R6, R11, R6, RZ ;  /* 0x000000060b06723e */ /* 0x000fe200048070ff */
[C---:B------:R-:W-:Y:S01]  /*7970*/  FFMA R12, R49.reuse, R62, R12 ;  /* 0x0000003e310c7223 */ /* 0x040fe2000000000c */
[C---:B------:R-:W-:Y:S01]  /*7980*/  FFMA R13, R49.reuse, R63, R13 ;  /* 0x0000003f310d7223 */ /* 0x040fe2000000000d */
[----:B------:R-:W-:Y:S01]  /*7990*/  FFMA R14, R49, R64, R14 ;  /* 0x00000040310e7223 */ /* 0x000fe2000000000e */
[----:B------:R-:W-:Y:S01]  /*79a0*/  F2FP.SATFINITE.E4M3.F32.PACK_AB_MERGE_C R10, R15, R10, RZ ;  /* 0x0000000a0f0a723e */ /* 0x000fe200048070ff */
[----:B------:R-:W-:Y:S01]  /*79b0*/  FMUL R18, R47, R22 ;  /* 0x000000162f127220 */ /* 0x000fe20000400000 */
[C---:B------:R-:W-:Y:S01]  /*79c0*/  FFMA R19, R49.reuse, R65, R19 ;  /* 0x0000004131137223 */ /* 0x040fe20000000013 */
[C---:B------:R-:W-:Y:S01]  /*79d0*/  FFMA R16, R49.reuse, R66, R16 ;  /* 0x0000004231107223 */ /* 0x040fe20000000010 */
[C---:B------:R-:W-:Y:S01]  /*79e0*/  FFMA R17, R49.reuse, R67, R17 ;  /* 0x0000004331117223 */ /* 0x040fe20000000011 */
[----:B------:R-:W-:Y:S01]  /*79f0*/  FFMA R18, R49, R68, R18 ;  /* 0x0000004431127223 */ /* 0x000fe20000000012 */
[----:B------:R-:W-:Y:S01]  /*7a00*/  FMUL R22, R47, R26 ;  /* 0x0000001a2f167220 */ /* 0x000fe20000400000 */
[C---:B------:R-:W-:Y:S01]  /*7a10*/  FFMA R23, R49.reuse, R69, R23 ;  /* 0x0000004531177223 */ /* 0x040fe20000000017 */
[C---:B------:R-:W-:Y:S01]  /*7a20*/  FFMA R20, R49.reuse, R70, R20 ;  /* 0x0000004631147223 */ /* 0x040fe20000000014 */
[C---:B------:R-:W-:Y:S01]  /*7a30*/  FFMA R21, R49.reuse, R71, R21 ;  /* 0x0000004731157223 */ /* 0x040fe20000000015 */
[----:B------:R-:W-:Y:S01]  /*7a40*/  FFMA R22, R49, R72, R22 ;  /* 0x0000004831167223 */ /* 0x000fe20000000016 */
[----:B------:R-:W-:Y:S01]  /*7a50*/  FMUL R26, R47, R30 ;  /* 0x0000001e2f1a7220 */ /* 0x000fe20000400000 */
[----:B------:R-:W-:Y:S01]  /*7a60*/  FFMA R27, R49, R73, R27 ;  /* 0x00000049311b7223 */ /* 0x000fe2000000001b */
[----:B------:R-:W-:Y:S01]  /*7a70*/  FMUL R31, R47, R31 ;  /* 0x0000001f2f1f7220 */ /* 0x000fe20000400000 */
[C---:B------:R-:W-:Y:S01]  /*7a80*/  FFMA R24, R49.reuse, R74, R24 ;  /* 0x0000004a31187223 */ /* 0x040fe20000000018 */
[C---:B------:R-:W-:Y:S01]  /*7a90*/  FFMA R25, R49.reuse, R75, R25 ;  /* 0x0000004b31197223 */ /* 0x040fe20000000019 */
[----:B------:R-:W-:Y:S01]  /*7aa0*/  FFMA R26, R49, R76, R26 ;  /* 0x0000004c311a7223 */ /* 0x000fe2000000001a */
[----:B------:R-:W-:Y:S01]  /*7ab0*/  FMUL R30, R47, R34 ;  /* 0x000000222f1e7220 */ /* 0x000fe20000400000 */
[----:B------:R-:W-:Y:S01]  /*7ac0*/  FFMA R31, R49, R77, R31 ;  /* 0x0000004d311f7223 */ /* 0x000fe2000000001f */
[----:B------:R-:W-:Y:S01]  /*7ad0*/  FMUL R35, R47, R35 ;  /* 0x000000232f237220 */ /* 0x000fe20000400000 */
[----:B------:R-:W-:Y:S01]  /*7ae0*/  F2FP.SATFINITE.E4M3.F32.PACK_AB_MERGE_C R14, R19, R14, RZ ;  /* 0x0000000e130e723e */ /* 0x000fe200048070ff */
[C---:B------:R-:W-:Y:S01]  /*7af0*/  FFMA R28, R49.reuse, R78, R28 ;  /* 0x0000004e311c7223 */ /* 0x040fe2000000001c */
[C---:B------:R-:W-:Y:S01]  /*7b00*/  FFMA R29, R49.reuse, R79, R29 ;  /* 0x0000004f311d7223 */ /* 0x040fe2000000001d */
[----:B------:R-:W-:Y:S01]  /*7b10*/  FFMA R30, R49, R80, R30 ;  /* 0x00000050311e7223 */ /* 0x000fe2000000001e */
[----:B------:R-:W-:Y:S01]  /*7b20*/  F2FP.SATFINITE.E4M3.F32.PACK_AB_MERGE_C R18, R23, R18, RZ ;  /* 0x000000121712723e */ /* 0x000fe200048070ff */
[----:B------:R-:W-:Y:S01]  /*7b30*/  FFMA R35, R49, R81, R35 ;  /* 0x0000005131237223 */ /* 0x000fe20000000023 */
[----:B------:R-:W-:Y:S02]  /*7b40*/  F2FP.SATFINITE.E4M3.F32.PACK_AB_MERGE_C R53, R5, R4, R6 ;  /* 0x000000040535723e */ /* 0x000fe40004807006 */
[----:B------:R-:W-:Y:S02]  /*7b50*/  F2FP.SATFINITE.E4M3.F32.PACK_AB_MERGE_C R54, R9, R8, R10 ;  /* 0x000000080936723e */ /* 0x000fe4000480700a */
[----:B------:R-:W-:Y:S02]  /*7b60*/  F2FP.SATFINITE.E4M3.F32.PACK_AB_MERGE_C R55, R13, R12, R14 ;  /* 0x0000000c0d37723e */ /* 0x000fe4000480700e */
[----:B------:R-:W-:Y:S02]  /*7b70*/  F2FP.SATFINITE.E4M3.F32.PACK_AB_MERGE_C R16, R17, R16, R18 ;  /* 0x000000101110723e */ /* 0x000fe40004807012 */
[----:B------:R-:W-:Y:S01]  /*7b80*/  F2FP.SATFINITE.E4M3.F32.PACK_AB_MERGE_C R17, R27, R22, RZ ;  /* 0x000000161b11723e */ /* 0x000fe200048070ff */
[----:B------:R1:W-:Y:S01]  /*7b90*/  STS.128 [R108+UR52+0x2200], R52 ;  /* 0x002200346c007988 */ /* 0x0003e20008000c34 */
[----:B------:R-:W-:Y:S02]  /*7ba0*/  F2FP.SATFINITE.E4M3.F32.PACK_AB_MERGE_C R18, R31, R26, RZ ;  /* 0x0000001a1f12723e */ /* 0x000fe400048070ff */
[----:B------:R-:W-:Y:S02]  /*7bb0*/  F2FP.SATFINITE.E4M3.F32.PACK_AB_MERGE_C R19, R35, R30, RZ ;  /* 0x0000001e2313723e */ /* 0x000fe400048070ff */
[----:B------:R-:W-:Y:S02]  /*7bc0*/  IADD3 R77, PT, PT, R108, UR52, RZ ;  /* 0x000000346c4d7c10 */ /* 0x000fe4000fffe0ff */
[----:B------:R-:W-:Y:S02]  /*7bd0*/  F2FP.SATFINITE.E4M3.F32.PACK_AB_MERGE_C R17, R21, R20, R17 ;  /* 0x000000141511723e */ /* 0x000fe40004807011 */
[----:B------:R-:W-:Y:S02]  /*7be0*/  F2FP.SATFINITE.E4M3.F32.PACK_AB_MERGE_C R18, R25, R24, R18 ;  /* 0x000000181912723e */ /* 0x000fe40004807012 */
[----:B------:R-:W-:Y:S02]  /*7bf0*/  F2FP.SATFINITE.E4M3.F32.PACK_AB_MERGE_C R19, R29, R28, R19 ;  /* 0x0000001c1d13723e */ /* 0x000fe40004807013 */
[----:B------:R-:W-:Y:S05]  /*7c00*/  IADD3 R77, PT, PT, R77, R0, RZ ;  /* 0x000000004d4d7210 */ /* 0x000fea0007ffe0ff */
[----:B------:R1:W-:Y:S01]  /*7c10*/  STS.128 [R77+0x2210], R16 ;  /* 0x002210104d007388 */ /* 0x0003e20000000c00 */
[----:B------:R-:W-:Y:S01]  /*7c20*/  @!PT LDS RZ, [RZ] ;  /* 0x00000000fffff984 */ /* 0x000fe20000000800 */
[----:B------:R-:W-:Y:S01]  /*7c30*/  @!PT LDS RZ, [RZ] ;  /* 0x00000000fffff984 */ /* 0x000fe20000000800 */
[----:B------:R-:W-:Y:S01]  /*7c40*/  @!PT LDS RZ, [RZ] ;  /* 0x00000000fffff984 */ /* 0x000fe20000000800 */
[----:B------:R-:W-:Y:S01]  /*7c50*/  @!PT LDS RZ, [RZ] ;  /* 0x00000000fffff984 */ /* 0x000fe20000000800 */
[----:B------:R2:W-:Y:S07]  /*7c60*/  MEMBAR.ALL.CTA ;  /* 0x0000000000007992 */ /* 0x0005ee0000008000 */
[----:B--2---:R-:W2:Y:S02]  /*7c70*/  FENCE.VIEW.ASYNC.S ;  /* 0x00000000000073c6 */ /* 0x004ea40000000000 */
[----:B--2---:R-:W-:Y:S06]  /*7c80*/  BAR.SYNC.DEFER_BLOCKING 0x1, 0x80 ;  /* 0x0042000000007b1d */ /* 0x004fec0000010000 */
[----:B------:R-:W-:Y:S05]  /*7c90*/  @P0 BRA `(.L_x_109) ;  /* 0x0000000000280947 */ /* 0x000fea0003800000 */
[----:B------:R-:W-:Y:S02]  /*7ca0*/  UIADD3 UR6, UPT, UPT, UR52, 0x2200, URZ ;  /* 0x0000220034067890 */ /* 0x000fe4000fffe0ff */
[----:B------:R-:W-:Y:S01]  /*7cb0*/  UIADD3 UR4, UP0, UPT, UR56, 0x780, URZ ;  /* 0x0000078038047890 */ /* 0x000fe2000ff1e0ff */
[----:B------:R-:W-:Y:S03]  /*7cc0*/  UMOV UR41, UR53 ;  /* 0x0000003500297c82 */ /* 0x000fe60008000000 */
[----:B------:R-:W-:Y:S01]  /*7cd0*/  MOV R114, UR6 ;  /* 0x0000000600727c02 */ /* 0x000fe20008000f00 */
[----:B------:R-:W-:Y:S03]  /*7ce0*/  UIADD3.X UR5, UPT, UPT, URZ, UR57, URZ, UP0, !UPT ;  /* 0x00000039ff057290 */ /* 0x000fe600087fe4ff */
[----:B------:R-:W-:Y:S11]  /*7cf0*/  R2UR UR40, R114 ;  /* 0x00000000722872ca */ /* 0x000ff600000e0000 */
[----:B------:R-:W-:Y:S02]  /*7d00*/  @!UPT UIADD3 URZ, UPT, UPT, URZ, URZ, URZ ;  /* 0x000000fffffff290 */ /* 0x000fe4000fffe0ff */
[----:B------:R2:W-:Y:S01]  /*7d10*/  UTMASTG.5D [UR40], [UR4] ;  /* 0x00000028040073b5 */ /* 0x0005e20008020000 */
[----:B------:R0:W-:Y:S01]  /*7d20*/  UTMACMDFLUSH ;  /* 0x00000000000079b7 */ /* 0x0001e20000000000 */
[----:B--2---:R-:W-:Y:S04]  /*7d30*/  DEPBAR.LE SB0, 0x1 ;  /* 0x000080400000791a */ /* 0x004fe80000000000 */
.L_x_109:
[----:B------:R-:W-:Y:S05]  /*7d40*/  BSYNC.RECONVERGENT B0 ;  /* 0x0000000000007941 */ /* 0x000fea0003800200 */
.L_x_108:
[----:B------:R-:W-:Y:S06]  /*7d50*/  BAR.SYNC.DEFER_BLOCKING 0x1, 0x80 ;  /* 0x0042000000007b1d */ /* 0x000fec0000010000 */
[----:B------:R-:W2:Y:S01]  /*7d60*/  @P6 SYNCS.PHASECHK.TRANS64.TRYWAIT P0, [R2+URZ+0x110], R3 ;  /* 0x00011003020065a7 */ /* 0x000ea200080011ff */
[----:B------:R-:W-:Y:S01]  /*7d70*/  BSSY B1, `(.L_x_110) ;  /* 0x0000020000017945 */ /* 0x000fe20003800000 */
[----:B--2---:R-:W-:Y:S03]  /*7d80*/  @P6 SEL R117, RZ, 0x1, !P0 ;  /* 0x00000001ff756807 */ /* 0x004fe60004000000 */
[----:B------:R-:W-:Y:S05]  /*7d90*/  @!P6 BRA `(.L_x_111) ;  /* 0x000000000074e947 */ /* 0x000fea0003800000 */
[----:B------:R-:W-:Y:S01]  /*7da0*/  ISETP.NE.AND P1, PT, R118, RZ, PT ;  /* 0x000000ff7600720c */ /* 0x000fe20003f25270 */
[----:B------:R-:W2:Y:S01]  /*7db0*/  S2R R3, SR_CgaCtaId ;  /* 0x0000000000037919 */ /* 0x000ea20000008800 */
[----:B------:R-:W-:Y:S01]  /*7dc0*/  ISETP.NE.AND P0, PT, R117, RZ, PT ;  /* 0x000000ff7500720c */ /* 0x000fe20003f05270 */
[----:B------:R-:W-:Y:S10]  /*7dd0*/  BSSY B0, `(.L_x_112) ;  /* 0x0000008000007945 */ /* 0x000ff40003800000 */
[----:B------:R-:W-:Y:S05]  /*7de0*/  @P1 IMAD R4, R105, 0x1000, R108 ;  /* 0x0000100069041824 */ /* 0x000fea00078e026c */
[----:B------:R-:W-:Y:S05]  /*7df0*/  @P1 IADD3 R5, PT, PT, R4, UR52, RZ ;  /* 0x0000003404051c10 */ /* 0x000fea000fffe0ff */
[----:B------:R-:W-:Y:S01]  /*7e00*/  @P1 IMAD.IADD R5, R5, 0x1, R0 ;  /* 0x0000000105051824 */ /* 0x000fe200078e0200 */
[----:B------:R-:W-:Y:S06]  /*7e10*/  @P0 BRA `(.L_x_113) ;  /* 0x00000000000c0947 */ /* 0x000fec0003800000 */
[----:B------:R-:W-:Y:S04]  /*7e20*/  SHF.L.U32 R0, R104, 0x1f, RZ ;  /* 0x0000001f68007819 */ /* 0x000fe800000006ff */
[----:B------:R-:W3:Y:S02]  /*7e30*/  SYNCS.PHASECHK.TRANS64.TRYWAIT P0, [R2+URZ+0x110], R0 ;  /* 0x00011000020075a7 */ /* 0x000ee400080011ff */
[----:B---3--:R-:W-:Y:S05]  /*7e40*/  @!P0 BRA `(.L_x_114) ;  /* 0x0000001800708947 */ /* 0x008fea0003800000 */
.L_x_113:
[----:B------:R-:W-:Y:S05]  /*7e50*/  BSYNC B0 ;  /* 0x0000000000007941 */ /* 0x000fea0003800000 */
.L_x_112:
[----:B------:R-:W-:Y:S01]  /*7e60*/  ISETP.NE.AND P0, PT, R118, RZ, PT ;  /* 0x000000ff7600720c */ /* 0x000fe20003f05270 */
[----:B---3--:R-:W-:Y:S02]  /*7e70*/  VIADD R2, R2, 0x120 ;  /* 0x0000012002027836 */ /* 0x008fe40000000000 */
[----:B------:R-:W-:Y:S03]  /*7e80*/  VIADD R105, R105, 0x1 ;  /* 0x0000000169697836 */ /* 0x000fe60000000000 */
[----:B--2---:R-:W-:Y:S07]  /*7e90*/  PRMT R2, R3, 0x654, R2 ;  /* 0x0000065403027816 */ /* 0x004fee0000000002 */
[----:B------:R2:W3:Y:S04]  /*7ea0*/  @P0 LDS.128 R84, [R4+UR52+0x200] ;  /* 0x0002003404540984 */ /* 0x0004e80008000c00 */
[----:B------:R2:W4:Y:S01]  /*7eb0*/  @P0 LDS.128 R88, [R5+0x210] ;  /* 0x0002100005580984 */ /* 0x0005220000000c00 */
[C---:B------:R-:W-:Y:S01]  /*7ec0*/  ISETP.NE.AND P0, PT, R105.reuse, 0x2, PT ;  /* 0x000000026900780c */ /* 0x040fe20003f05270 */
[----:B------:R-:W-:Y:S01]  /*7ed0*/  @!PT LDS RZ, [RZ] ;  /* 0x00000000fffff984 */ /* 0x000fe20000000800 */
[----:B------:R-:W-:Y:S01]  /*7ee0*/  @!PT LDS RZ, [RZ] ;  /* 0x00000000fffff984 */ /* 0x000fe20000000800 */
[----:B------:R-:W-:Y:S01]  /*7ef0*/  @!PT LDS RZ, [RZ] ;  /* 0x00000000fffff984 */ /* 0x000fe20000000800 */
[----:B------:R-:W-:Y:S01]  /*7f00*/  @!PT LDS RZ, [RZ] ;  /* 0x00000000fffff984 */ /* 0x000fe20000000800 */
[----:B------:R5:W-:Y:S06]  /*7f10*/  MEMBAR.ALL.CTA ;  /* 0x0000000000007992 */ /* 0x000bec0000008000 */
[----:B-----5:R-:W5:Y:S01]  /*7f20*/  FENCE.VIEW.ASYNC.S ;  /* 0x00000000000073c6 */ /* 0x020f620000000000 */
[----:B------:R-:W-:Y:S02]  /*7f30*/  SEL R0, RZ, 0x1, P0 ;  /* 0x00000001ff007807 */ /* 0x000fe40000000000 */
[----:B------:R-:W-:Y:S02]  /*7f40*/  SEL R105, R105, RZ, P0 ;  /* 0x000000ff69697207 */ /* 0x000fe40000000000 */
[----:B------:R-:W-:Y:S01]  /*7f50*/  LOP3.LUT R104, R104, R0, RZ, 0x3c, !PT ;  /* 0x0000000068687212 */ /* 0x000fe200078e3cff */
[----:B-----5:R2:W-:Y:S06]  /*7f60*/  SYNCS.ARRIVE.TRANS64.RED.A1T0 RZ, [R2+URZ], RZ ;  /* 0x000000ff02ff79a7 */ /* 0x0205ec00081004ff */
.L_x_111:
[----:B------:R-:W-:Y:S05]  /*7f70*/  BSYNC B1 ;  /* 0x0000000000017941 */ /* 0x000fea0003800000 */
.L_x_110:
[----:B------:R-:W-:Y:S05]  /*7f80*/  VIADD R0, R48, 0x40 ;  /* 0x0000004030007836 */ /* 0x000fea0000000000 */
[----:B------:R-:W-:Y:S04]  /*7f90*/  SHF.R.U32.HI R0, RZ, 0x15, R0 ;  /* 0x00000015ff007819 */ /* 0x000fe80000011600 */
[----:B------:R-:W-:Y:S11]  /*7fa0*/  LOP3.LUT P0, RZ, R0, 0x3, R111, 0x48, !PT ;  /* 0x0000000300ff7812 */ /* 0x000ff6000780486f */
[----:B------:R-:W-:Y:S02]  /*7fb0*/  @!UPT UIADD3 URZ, UPT, UPT, URZ, URZ, URZ ;  /* 0x000000fffffff290 */ /* 0x000fe4000fffe0ff */
[----:B------:R-:W-:Y:S05]  /*7fc0*/  @!P0 BRA `(.L_x_115) ;  /* 0x0000000000408947 */ /* 0x000fea0003800000 */
[----:B------:R-:W5:Y:S01]  /*7fd0*/  LDCU.64 UR8, c[0x4][0x70] ;  /* 0x01000e00ff0877ac */ /* 0x000f620008000a00 */
[----:B------:R-:W-:Y:S01]  /*7fe0*/  MOV R3, 0x0 ;  /* 0x0000000000037802 */ /* 0x000fe20000000f00 */
[----:B------:R-:W-:Y:S02]  /*7ff0*/  HFMA2 R12, -RZ, RZ, 0, 5.9604644775390625e-08 ;  /* 0x00000001ff0c7431 */ /* 0x000fe400000001ff */
[----:B------:R-:W-:Y:S02]  /*8000*/  IMAD.MOV.U32 R8, RZ, RZ, 0x192 ;  /* 0x00000192ff087424 */ /* 0x000fe400078e00ff */
[----:B------:R-:W-:Y:S01]  /*8010*/  IMAD.MOV.U32 R13, RZ, RZ, RZ ;  /* 0x000000ffff0d7224 */ /* 0x000fe200078e00ff */
[----:B------:R-:W1:Y:S01]  /*8020*/  LDCU.64 UR6, c[0x4][0x78] ;  /* 0x01000f00ff0677ac */ /* 0x000e620008000a00 */
[----:B--2---:R-:W2:Y:S01]  /*8030*/  LDC.64 R2, c[0x4][R3] ;  /* 0x0100000003027b82 */ /* 0x004ea20000000a00 */
[----:B------:R-:W3:Y:S01]  /*8040*/  LDCU.64 UR4, c[0x4][0x10] ;  /* 0x01000200ff0477ac */ /* 0x000ee20008000a00 */
[----:B-----5:R-:W-:Y:S01]  /*8050*/  MOV R5, UR9 ;  /* 0x0000000900057c02 */ /* 0x020fe20008000f00 */
[----:B------:R-:W-:Y:S01]  /*8060*/  IMAD.U32 R4, RZ, RZ, UR8 ;  /* 0x00000008ff047e24 */ /* 0x000fe2000f8e00ff */
[----:B-1----:R-:W-:Y:S01]  /*8070*/  MOV R7, UR7 ;  /* 0x0000000700077c02 */ /* 0x002fe20008000f00 */
[----:B------:R-:W-:Y:S01]  /*8080*/  IMAD.U32 R6, RZ, RZ, UR6 ;  /* 0x00000006ff067e24 */ /* 0x000fe2000f8e00ff */
[----:B---3--:R-:W-:Y:S01]  /*8090*/  MOV R11, UR5 ;  /* 0x00000005000b7c02 */ /* 0x008fe20008000f00 */
[----:B------:R-:W-:Y:S02]  /*80a0*/  IMAD.U32 R10, RZ, RZ, UR4 ;  /* 0x00000004ff0a7e24 */ /* 0x000fe4000f8e00ff */
[----:B------:R-:W-:Y:S07]  /*80b0*/  LEPC R20, `(.L_x_115) ;  /* 0x000000001014794e */ /* 0x000fee0000000000 */
[----:B--2-4-:R-:W-:Y:S05]  /*80c0*/  CALL.ABS.NOINC R2 ;  /* 0x0000000002007343 */ /* 0x014fea0003c00000 */
.L_x_115:
[----:B------:R-:W-:Y:S01]  /*80d0*/  ISETP.NE.AND P0, PT, R110, RZ, PT ;  /* 0x000000ff6e00720c */ /* 0x000fe20003f05270 */
[----:B------:R-:W-:Y:S05]  /*80e0*/  WARPSYNC.ALL ;  /* 0x0000000000007948 */ /* 0x000fea0003800000 */
[----:B------:R-:W-:Y:S01]  /*80f0*/  R2UR UR4, R48 ;  /* 0x00000000300472ca */ /* 0x000fe200000e0000 */
[----:B------:R-:W-:Y:S01]  /*8100*/  BSSY.RECONVERGENT B0, `(.L_x_116) ;  /* 0x000009a000007945 */ /* 0x000fe20003800200 */
[-C--:B--23--:R-:W-:Y:S02]  /*8110*/  F2FP.F16.E4M3.UNPACK_B R2, R84.reuse ;  /* 0x00000054ff02723e */ /* 0x08cfe400020006ff */
[----:B------:R-:W-:Y:S02]  /*8120*/  F2FP.F16.E4M3.UNPACK_B R84, R84.H1 ;  /* 0x00000054ff54723e */ /* 0x000fe400030006ff */
[-C--:B------:R-:W-:Y:S01]  /*8130*/  F2FP.F16.E4M3.UNPACK_B R51, R85.reuse ;  /* 0x00000055ff33723e */ /* 0x080fe200020006ff */
[--C-:B------:R-:W-:Y:S01]  /*8140*/  HADD2.F32 R0, -RZ, R2.reuse.H0_H0 ;  /* 0x20000002ff007230 */ /* 0x100fe20000004100 */
[----:B------:R-:W-:Y:S01]  /*8150*/  F2FP.F16.E4M3.UNPACK_B R85, R85.H1 ;  /* 0x00000055ff55723e */ /* 0x000fe200030006ff */
[----:B------:R-:W-:Y:S01]  /*8160*/  HADD2.F32 R2, -RZ, R2.H1_H1 ;  /* 0x30000002ff027230 */ /* 0x000fe20000004100 */
[-C--:B-1----:R-:W-:Y:S01]  /*8170*/  F2FP.F16.E4M3.UNPACK_B R55, R86.reuse ;  /* 0x00000056ff37723e */ /* 0x082fe200020006ff */
[--C-:B------:R-:W-:Y:S01]  /*8180*/  HADD2.F32 R3, -RZ, R84.reuse.H0_H0 ;  /* 0x20000054ff037230 */ /* 0x100fe20000004100 */
[----:B------:R-:W-:Y:S01]  /*8190*/  F2FP.F16.E4M3.UNPACK_B R86, R86.H1 ;  /* 0x00000056ff56723e */ /* 0x000fe200030006ff */
[----:B------:R-:W-:Y:S01]  /*81a0*/  LDTM.16dp32bit_t0_t15.x32 R4, tmem[UR4+0x40] ;  /* 0x00004004000479ee */ /* 0x000fe20008a80000 */
[----:B------:R-:W1:Y:S01]  /*81b0*/  LDTM.16dp32bit_t16_t31.x32 R4, tmem[UR4+0x60] ;  /* 0x00006004000479ee */ /* 0x000e620008aa0000 */
[----:B------:R-:W-:Y:S01]  /*81c0*/  NOP ;  /* 0x0000000000007918 */ /* 0x000fe20000000000 */
[--C-:B------:R-:W-:Y:S01]  /*81d0*/  HADD2.F32 R50, -RZ, R51.reuse.H0_H0 ;  /* 0x20000033ff327230 */ /* 0x100fe20000004100 */
[----:B------:R-:W-:Y:S01]  /*81e0*/  R2UR UR5, R116 ;  /* 0x00000000740572ca */ /* 0x000fe200000e0000 */
[----:B------:R-:W-:Y:S01]  /*81f0*/  HADD2.F32 R51, -RZ, R51.H1_H1 ;  /* 0x30000033ff337230 */ /* 0x000fe20000004100 */
[----:B------:R-:W-:Y:S01]  /*8200*/  F2FP.F16.E4M3.UNPACK_B R59, R87 ;  /* 0x00000057ff3b723e */ /* 0x000fe200020006ff */
[--C-:B------:R-:W-:Y:S01]  /*8210*/  HADD2.F32 R54, -RZ, R55.reuse.H0_H0 ;  /* 0x20000037ff367230 */ /* 0x100fe20000004100 */
[----:B----4-:R-:W-:Y:S01]  /*8220*/  F2FP.F16.E4M3.UNPACK_B R63, R88 ;  /* 0x00000058ff3f723e */ /* 0x010fe200020006ff */
[----:B------:R-:W-:Y:S01]  /*8230*/  HADD2.F32 R55, -RZ, R55.H1_H1 ;  /* 0x30000037ff377230 */ /* 0x000fe20000004100 */
[----:B------:R-:W-:Y:S01]  /*8240*/  F2FP.F16.E4M3.UNPACK_B R67, R89 ;  /* 0x00000059ff43723e */ /* 0x000fe200020006ff */
[--C-:B------:R-:W-:Y:S01]  /*8250*/  HADD2.F32 R58, -RZ, R59.reuse.H0_H0 ;  /* 0x2000003bff3a7230 */ /* 0x100fe20000004100 */
[----:B------:R-:W-:Y:S01]  /*8260*/  F2FP.F16.E4M3.UNPACK_B R71, R90 ;  /* 0x0000005aff47723e */ /* 0x000fe200020006ff */
[----:B------:R-:W-:Y:S01]  /*8270*/  HADD2.F32 R59, -RZ, R59.H1_H1 ;  /* 0x3000003bff3b7230 */ /* 0x000fe20000004100 */
[----:B------:R-:W-:Y:S01]  /*8280*/  F2FP.F16.E4M3.UNPACK_B R74, R91 ;  /* 0x0000005bff4a723e */ /* 0x000fe200020006ff */
[--C-:B------:R-:W-:Y:S01]  /*8290*/  HADD2.F32 R62, -RZ, R63.reuse.H0_H0 ;  /* 0x2000003fff3e7230 */ /* 0x100fe20000004100 */
[----:B------:R-:W-:Y:S01]  /*82a0*/  F2FP.F16.E4M3.UNPACK_B R87, R87.H1 ;  /* 0x00000057ff57723e */ /* 0x000fe200030006ff */
[----:B------:R-:W-:Y:S01]  /*82b0*/  UIADD3 UR5, UPT, UPT, UR5, 0x160, URZ ;  /* 0x0000016005057890 */ /* 0x000fe2000fffe0ff */
[----:B------:R-:W-:Y:S01]  /*82c0*/  HADD2.F32 R63, -RZ, R63.H1_H1 ;  /* 0x3000003fff3f7230 */ /* 0x000fe20000004100 */
[----:B------:R-:W-:Y:S01]  /*82d0*/  F2FP.F16.E4M3.UNPACK_B R88, R88.H1 ;  /* 0x00000058ff58723e */ /* 0x000fe200030006ff */
[--C-:B------:R-:W-:Y:S01]  /*82e0*/  HADD2.F32 R66, -RZ, R67.reuse.H0_H0 ;  /* 0x20000043ff427230 */ /* 0x100fe20000004100 */
[----:B------:R-:W-:Y:S01]  /*82f0*/  UPRMT UR5, UR48, 0x654, UR5 ;  /* 0x0000065430057896 */ /* 0x000fe20008000005 */
[----:B------:R-:W-:Y:S01]  /*8300*/  HADD2.F32 R67, -RZ, R67.H1_H1 ;  /* 0x30000043ff437230 */ /* 0x000fe20000004100 */
[----:B------:R-:W-:Y:S01]  /*8310*/  F2FP.F16.E4M3.UNPACK_B R89, R89.H1 ;  /* 0x00000059ff59723e */ /* 0x000fe200030006ff */
[--C-:B------:R-:W-:Y:S02]  /*8320*/  HADD2.F32 R70, -RZ, R71.reuse.H0_H0 ;  /* 0x20000047ff467230 */ /* 0x100fe40000004100 */
[C---:B-1----:R-:W-:Y:S01]  /*8330*/  FMUL R4, R47.reuse, R4 ;  /* 0x000000042f047220 */ /* 0x042fe20000400000 */
[C---:B------:R-:W-:Y:S01]  /*8340*/  FMUL R5, R47.reuse, R5 ;  /* 0x000000052f057220 */ /* 0x040fe20000400000 */
[C---:B------:R-:W-:Y:S01]  /*8350*/  FMUL R8, R47.reuse, R8 ;  /* 0x000000082f087220 */ /* 0x040fe20000400000 */
[----:B------:R-:W-:Y:S01]  /*8360*/  FMUL R9, R47, R9 ;  /* 0x000000092f097220 */ /* 0x000fe20000400000 */
[C---:B------:R-:W-:Y:S01]  /*8370*/  FFMA R4, R49.reuse, R0, R4 ;  /* 0x0000000031047223 */ /* 0x040fe20000000004 */
[----:B------:R-:W-:Y:S01]  /*8380*/  SYNCS.ARRIVE.TRANS64.RED.A1T0 RZ, [UR5], RZ ;  /* 0x000000ffffff79a7 */ /* 0x000fe20008100405 */
[----:B------:R-:W-:Y:S01]  /*8390*/  FFMA R5, R49, R2, R5 ;  /* 0x0000000231057223 */ /* 0x000fe20000000005 */
[C---:B------:R-:W-:Y:S01]  /*83a0*/  FMUL R12, R47.reuse, R12 ;  /* 0x0000000c2f0c7220 */ /* 0x040fe20000400000 */
[C---:B------:R-:W-:Y:S01]  /*83b0*/  FMUL R13, R47.reuse, R13 ;  /* 0x0000000d2f0d7220 */ /* 0x040fe20000400000 */
[C---:B------:R-:W-:Y:S01]  /*83c0*/  FMUL R16, R47.reuse, R16 ;  /* 0x000000102f107220 */ /* 0x040fe20000400000 */
[C---:B------:R-:W-:Y:S01]  /*83d0*/  FMUL R17, R47.reuse, R17 ;  /* 0x000000112f117220 */ /* 0x040fe20000400000 */
[C---:B------:R-:W-:Y:S01]  /*83e0*/  FMUL R0, R47.reuse, R20 ;  /* 0x000000142f007220 */ /* 0x040fe20000400000 */
[C---:B------:R-:W-:Y:S01]  /*83f0*/  FMUL R2, R47.reuse, R21 ;  /* 0x000000152f027220 */ /* 0x040fe20000400000 */
[C---:B------:R-:W-:Y:S01]  /*8400*/  FMUL R20, R47.reuse, R25 ;  /* 0x000000192f147220 */ /* 0x040fe20000400000 */
[----:B------:R-:W-:Y:S02]  /*8410*/  HADD2.F32 R71, -RZ, R71.H1_H1 ;  /* 0x30000047ff477230 */ /* 0x000fe40000004100 */
[C---:B------:R-:W-:Y:S01]  /*8420*/  FMUL R25, R47.reuse, R30 ;  /* 0x0000001e2f197220 */ /* 0x040fe20000400000 */
[C---:B------:R-:W-:Y:S01]  /*8430*/  FMUL R30, R47.reuse, R35 ;  /* 0x000000232f1e7220 */ /* 0x040fe20000400000 */
[----:B------:R-:W-:Y:S02]  /*8440*/  HADD2.F32 R48, -RZ, R84.H1_H1 ;  /* 0x30000054ff307230 */ /* 0x000fe40000004100 */
[C---:B------:R-:W-:Y:S01]  /*8450*/  FMUL R6, R47.reuse, R6 ;  /* 0x000000062f067220 */ /* 0x040fe20000400000 */
[C---:B------:R-:W-:Y:S01]  /*8460*/  FMUL R7, R47.reuse, R7 ;  /* 0x000000072f077220 */ /* 0x040fe20000400000 */
[--C-:B------:R-:W-:Y:S02]  /*8470*/  HADD2.F32 R52, -RZ, R85.reuse.H0_H0 ;  /* 0x20000055ff347230 */ /* 0x100fe40000004100 */
[----:B------:R-:W-:Y:S01]  /*8480*/  FMUL R10, R47, R10 ;  /* 0x0000000a2f0a7220 */ /* 0x000fe20000400000 */
[C---:B------:R-:W-:Y:S01]  /*8490*/  FFMA R6, R49.reuse, R3, R6 ;  /* 0x0000000331067223 */ /* 0x040fe20000000006 */
[----:B------:R-:W-:Y:S02]  /*84a0*/  HADD2.F32 R53, -RZ, R85.H1_H1 ;  /* 0x30000055ff357230 */ /* 0x000fe40000004100 */
[C---:B------:R-:W-:Y:S01]  /*84b0*/  FFMA R7, R49.reuse, R48, R7 ;  /* 0x0000003031077223 */ /* 0x040fe20000000007 */
[C---:B------:R-:W-:Y:S01]  /*84c0*/  FFMA R8, R49.reuse, R50, R8 ;  /* 0x0000003231087223 */ /* 0x040fe20000000008 */
[C---:B------:R-:W-:Y:S01]  /*84d0*/  FFMA R9, R49.reuse, R51, R9 ;  /* 0x0000003331097223 */ /* 0x040fe20000000009 */
[----:B------:R-:W-:Y:S01]  /*84e0*/  FFMA R10, R49, R52, R10 ;  /* 0x00000034310a7223 */ /* 0x000fe2000000000a */
[--C-:B------:R-:W-:Y:S01]  /*84f0*/  HADD2.F32 R48, -RZ, R74.reuse.H0_H0 ;  /* 0x2000004aff307230 */ /* 0x100fe20000004100 */
[----:B------:R-:W-:Y:S01]  /*8500*/  F2FP.SATFINITE.E4M3.F32.PACK_AB_MERGE_C R78, R7, R6, RZ ;  /* 0x00000006074e723e */ /* 0x000fe200048070ff */
[C---:B------:R-:W-:Y:S01]  /*8510*/  FMUL R7, R47.reuse, R24 ;  /* 0x000000182f077220 */ /* 0x040fe20000400000 */
[C---:B------:R-:W-:Y:S01]  /*8520*/  FMUL R24, R47.reuse, R29 ;  /* 0x0000001d2f187220 */ /* 0x040fe20000400000 */
[C---:B------:R-:W-:Y:S01]  /*8530*/  FMUL R29, R47.reuse, R34 ;  /* 0x000000222f1d7220 */ /* 0x040fe20000400000 */
[----:B------:R-:W-:Y:S02]  /*8540*/  HADD2.F32 R74, -RZ, R74.H1_H1 ;  /* 0x3000004aff4a7230 */ /* 0x000fe40000004100 */
[C---:B------:R-:W-:Y:S01]  /*8550*/  FMUL R11, R47.reuse, R11 ;  /* 0x0000000b2f0b7220 */ /* 0x040fe20000400000 */
[--C-:B------:R-:W-:Y:S02]  /*8560*/  HADD2.F32 R56, -RZ, R86.reuse.H0_H0 ;  /* 0x20000056ff387230 */ /* 0x100fe40000004100 */
[----:B------:R-:W-:Y:S01]  /*8570*/  FMUL R14, R47, R14 ;  /* 0x0000000e2f0e7220 */ /* 0x000fe20000400000 */
[----:B------:R-:W-:Y:S02]  /*8580*/  HADD2.F32 R57, -RZ, R86.H1_H1 ;  /* 0x30000056ff397230 */ /* 0x000fe40000004100 */
[C---:B------:R-:W-:Y:S01]  /*8590*/  FFMA R11, R49.reuse, R53, R11 ;  /* 0x00000035310b7223 */ /* 0x040fe2000000000b */
[----:B------:R-:W-:Y:S01]  /*85a0*/  F2FP.F16.E4M3.UNPACK_B R90, R90.H1 ;  /* 0x0000005aff5a723e */ /* 0x000fe200030006ff */
[C---:B------:R-:W-:Y:S01]  /*85b0*/  FFMA R12, R49.reuse, R54, R12 ;  /* 0x00000036310c7223 */ /* 0x040fe2000000000c */
[C---:B------:R-:W-:Y:S01]  /*85c0*/  FFMA R13, R49.reuse, R55, R13 ;  /* 0x00000037310d7223 */ /* 0x040fe2000000000d */
[----:B------:R-:W-:Y:S01]  /*85d0*/  F2FP.F16.E4M3.UNPACK_B R91, R91.H1 ;  /* 0x0000005bff5b723e */ /* 0x000fe200030006ff */
[----:B------:R-:W-:Y:S01]  /*85e0*/  FFMA R14, R49, R56, R14 ;  /* 0x00000038310e7223 */ /* 0x000fe2000000000e */
[----:B------:R-:W-:Y:S01]  /*85f0*/  F2FP.SATFINITE.E4M3.F32.PACK_AB_MERGE_C R10, R11, R10, RZ ;  /* 0x0000000a0b0a723e */ /* 0x000fe200048070ff */
[C---:B------:R-:W-:Y:S01]  /*8600*/  FMUL R15, R47.reuse, R15 ;  /* 0x0000000f2f0f7220 */ /* 0x040fe20000400000 */
[--C-:B------:R-:W-:Y:S02]  /*8610*/  HADD2.F32 R60, -RZ, R87.reuse.H0_H0 ;  /* 0x20000057ff3c7230 */ /* 0x100fe40000004100 */
[----:B------:R-:W-:Y:S01]  /*8620*/  FMUL R18, R47, R18 ;  /* 0x000000122f127220 */ /* 0x000fe20000400000 */
[----:B------:R-:W-:Y:S02]  /*8630*/  HADD2.F32 R61, -RZ, R87.H1_H1 ;  /* 0x30000057ff3d7230 */ /* 0x000fe40000004100 */
[----:B------:R-:W-:Y:S01]  /*8640*/  FFMA R15, R49, R57, R15 ;  /* 0x00000039310f7223 */ /* 0x000fe2000000000f */
[----:B------:R-:W-:Y:S01]  /*8650*/  IADD3 R45, PT, PT, R45, 0x1, RZ ;  /* 0x000000012d2d7810 */ /* 0x000fe20007ffe0ff */
[C---:B------:R-:W-:Y:S01]  /*8660*/  FFMA R16, R49.reuse, R58, R16 ;  /* 0x0000003a31107223 */ /* 0x040fe20000000010 */
[----:B------:R-:W-:Y:S01]  /*8670*/  FFMA R17, R49, R59, R17 ;  /* 0x0000003b31117223 */ /* 0x000fe20000000011 */
[----:B------:R-:W-:Y:S01]  /*8680*/  FMUL R19, R47, R19 ;  /* 0x000000132f137220 */ /* 0x000fe20000400000 */
[--C-:B------:R-:W-:Y:S02]  /*8690*/  HADD2.F32 R64, -RZ, R88.reuse.H0_H0 ;  /* 0x20000058ff407230 */ /* 0x100fe40000004100 */
[----:B------:R-:W-:Y:S01]  /*86a0*/  FFMA R18, R49, R60, R18 ;  /* 0x0000003c31127223 */ /* 0x000fe20000000012 */
[----:B------:R-:W-:Y:S02]  /*86b0*/  HADD2.F32 R65, -RZ, R88.H1_H1 ;  /* 0x30000058ff417230 */ /* 0x000fe40000004100 */
[----:B------:R-:W-:Y:S01]  /*86c0*/  FMUL R3, R47, R22 ;  /* 0x000000162f037220 */ /* 0x000fe20000400000 */
[----:B------:R-:W-:Y:S01]  /*86d0*/  FFMA R19, R49, R61, R19 ;  /* 0x0000003d31137223 */ /* 0x000fe20000000013 */
[----:B------:R-:W-:Y:S01]  /*86e0*/  FMUL R6, R47, R23 ;  /* 0x000000172f067220 */ /* 0x000fe20000400000 */
[C---:B------:R-:W-:Y:S01]  /*86f0*/  FFMA R0, R49.reuse, R62, R0 ;  /* 0x0000003e31007223 */ /* 0x040fe20000000000 */
[C---:B------:R-:W-:Y:S01]  /*8700*/  FFMA R2, R49.reuse, R63, R2 ;  /* 0x0000003f31027223 */ /* 0x040fe20000000002 */
[--C-:B------:R-:W-:Y:S02]  /*8710*/  HADD2.F32 R68, -RZ, R89.reuse.H0_H0 ;  /* 0x20000059ff447230 */ /* 0x100fe40000004100 */
[----:B------:R-:W-:Y:S01]  /*8720*/  FFMA R3, R49, R64, R3 ;  /* 0x0000004031037223 */ /* 0x000fe20000000003 */
[----:B------:R-:W-:Y:S02]  /*8730*/  HADD2.F32 R69, -RZ, R89.H1_H1 ;  /* 0x30000059ff457230 */ /* 0x000fe40000004100 */
[C---:B------:R-:W-:Y:S01]  /*8740*/  FMUL R21, R47.reuse, R26 ;  /* 0x0000001a2f157220 */ /* 0x040fe20000400000 */
[----:B------:R-:W-:Y:S01]  /*8750*/  FMUL R22, R47, R27 ;  /* 0x0000001b2f167220 */ /* 0x000fe20000400000 */
[C---:B------:R-:W-:Y:S01]  /*8760*/  FFMA R6, R49.reuse, R65, R6 ;  /* 0x0000004131067223 */ /* 0x040fe20000000006 */
[----:B------:R-:W-:Y:S01]  /*8770*/  FFMA R7, R49, R66, R7 ;  /* 0x0000004231077223 */ /* 0x000fe20000000007 */
[----:B------:R-:W-:Y:S01]  /*8780*/  FMUL R23, R47, R28 ;  /* 0x0000001c2f177220 */ /* 0x000fe20000400000 */
[C---:B------:R-:W-:Y:S01]  /*8790*/  FFMA R20, R49.reuse, R67, R20 ;  /* 0x0000004331147223 */ /* 0x040fe20000000014 */
[--C-:B------:R-:W-:Y:S02]  /*87a0*/  HADD2.F32 R72, -RZ, R90.reuse.H0_H0 ;  /* 0x2000005aff487230 */ /* 0x100fe40000004100 */
[C---:B------:R-:W-:Y:S01]  /*87b0*/  FFMA R21, R49.reuse, R68, R21 ;  /* 0x0000004431157223 */ /* 0x040fe20000000015 */
[----:B------:R-:W-:Y:S02]  /*87c0*/  HADD2.F32 R73, -RZ, R90.H1_H1 ;  /* 0x3000005aff497230 */ /* 0x000fe40000004100 */
[----:B------:R-:W-:Y:S01]  /*87d0*/  FFMA R22, R49, R69, R22 ;  /* 0x0000004531167223 */ /* 0x000fe20000000016 */
[C---:B------:R-:W-:Y:S01]  /*87e0*/  FMUL R26, R47.reuse, R31 ;  /* 0x0000001f2f1a7220 */ /* 0x040fe20000400000 */
[----:B------:R-:W-:Y:S01]  /*87f0*/  FMUL R27, R47, R32 ;  /* 0x000000202f1b7220 */ /* 0x000fe20000400000 */
[----:B------:R-:W-:Y:S01]  /*8800*/  FFMA R23, R49, R70, R23 ;  /* 0x0000004631177223 */ /* 0x000fe20000000017 */
[----:B------:R-:W-:Y:S01]  /*8810*/  FMUL R28, R47, R33 ;  /* 0x000000212f1c7220 */ /* 0x000fe20000400000 */
[C---:B------:R-:W-:Y:S01]  /*8820*/  FFMA R24, R49.reuse, R71, R24 ;  /* 0x0000004731187223 */ /* 0x040fe20000000018 */
[--C-:B------:R-:W-:Y:S02]  /*8830*/  HADD2.F32 R75, -RZ, R91.reuse.H0_H0 ;  /* 0x2000005bff4b7230 */ /* 0x100fe40000004100 */
[C---:B------:R-:W-:Y:S01]  /*8840*/  FFMA R25, R49.reuse, R72, R25 ;  /* 0x0000004831197223 */ /* 0x040fe20000000019 */
[----:B------:R-:W-:Y:S02]  /*8850*/  HADD2.F32 R76, -RZ, R91.H1_H1 ;  /* 0x3000005bff4c7230 */ /* 0x000fe40000004100 */
[----:B------:R-:W-:Y:S01]  /*8860*/  FFMA R26, R49, R73, R26 ;  /* 0x00000049311a7223 */ /* 0x000fe2000000001a */
[----:B------:R-:W-:Y:S01]  /*8870*/  F2FP.SATFINITE.E4M3.F32.PACK_AB_MERGE_C R14, R15, R14, RZ ;  /* 0x0000000e0f0e723e */ /* 0x000fe200048070ff */
[----:B------:R-:W-:Y:S01]  /*8880*/  FFMA R27, R49, R48, R27 ;  /* 0x00000030311b7223 */ /* 0x000fe2000000001b */
[----:B------:R-:W-:Y:S01]  /*8890*/  F2FP.SATFINITE.E4M3.F32.PACK_AB_MERGE_C R18, R19, R18, RZ ;  /* 0x000000121312723e */ /* 0x000fe200048070ff */
[C---:B------:R-:W-:Y:S01]  /*88a0*/  FFMA R28, R49.reuse, R74, R28 ;  /* 0x0000004a311c7223 */ /* 0x040fe2000000001c */
[C---:B------:R-:W-:Y:S01]  /*88b0*/  FFMA R29, R49.reuse, R75, R29 ;  /* 0x0000004b311d7223 */ /* 0x040fe2000000001d */
[----:B------:R-:W-:Y:S01]  /*88c0*/  FFMA R30, R49, R76, R30 ;  /* 0x0000004c311e7223 */ /* 0x000fe2000000001e */
[----:B------:R-:W-:Y:S02]  /*88d0*/  F2FP.SATFINITE.E4M3.F32.PACK_AB_MERGE_C R32, R5, R4, R78 ;  /* 0x000000040520723e */ /* 0x000fe4000480704e */
[----:B------:R-:W-:Y:S02]  /*88e0*/  F2FP.SATFINITE.E4M3.F32.PACK_AB_MERGE_C R33, R9, R8, R10 ;  /* 0x000000080921723e */ /* 0x000fe4000480700a */
[----:B------:R-:W-:Y:S02]  /*88f0*/  F2FP.SATFINITE.E4M3.F32.PACK_AB_MERGE_C R34, R13, R12, R14 ;  /* 0x0000000c0d22723e */ /* 0x000fe4000480700e */
[----:B------:R-:W-:Y:S02]  /*8900*/  F2FP.SATFINITE.E4M3.F32.PACK_AB_MERGE_C R35, R17, R16, R18 ;  /* 0x000000101123723e */ /* 0x000fe40004807012 */
[----:B------:R-:W-:Y:S02]  /*8910*/  F2FP.SATFINITE.E4M3.F32.PACK_AB_MERGE_C R3, R6, R3, RZ ;  /* 0x000000030603723e */ /* 0x000fe400048070ff */
[----:B------:R-:W-:Y:S01]  /*8920*/  F2FP.SATFINITE.E4M3.F32.PACK_AB_MERGE_C R5, R22, R21, RZ ;  /* 0x000000151605723e */ /* 0x000fe200048070ff */
[----:B------:R1:W-:Y:S01]  /*8930*/  STS.128 [R108+UR52+0x3200], R32 ;  /* 0x003200206c007988 */ /* 0x0003e20008000c34 */
[----:B------:R-:W-:Y:S02]  /*8940*/  F2FP.SATFINITE.E4M3.F32.PACK_AB_MERGE_C R6, R26, R25, RZ ;  /* 0x000000191a06723e */ /* 0x000fe400048070ff */
[----:B------:R-:W-:Y:S02]  /*8950*/  F2FP.SATFINITE.E4M3.F32.PACK_AB_MERGE_C R29, R30, R29, RZ ;  /* 0x0000001d1e1d723e */ /* 0x000fe400048070ff */
[----:B------:R-:W-:Y:S02]  /*8960*/  F2FP.SATFINITE.E4M3.F32.PACK_AB_MERGE_C R5, R20, R7, R5 ;  /* 0x000000071405723e */ /* 0x000fe40004807005 */
[----:B------:R-:W-:Y:S02]  /*8970*/  F2FP.SATFINITE.E4M3.F32.PACK_AB_MERGE_C R4, R2, R0, R3 ;  /* 0x000000000204723e */ /* 0x000fe40004807003 */
[----:B------:R-:W-:Y:S02]  /*8980*/  F2FP.SATFINITE.E4M3.F32.PACK_AB_MERGE_C R6, R24, R23, R6 ;  /* 0x000000171806723e */ /* 0x000fe40004807006 */
[----:B------:R-:W-:Y:S05]  /*8990*/  F2FP.SATFINITE.E4M3.F32.PACK_AB_MERGE_C R7, R28, R27, R29 ;  /* 0x0000001b1c07723e */ /* 0x000fea000480701d */
        /* <DEDUP_REMOVED lines=9> */
[----:B------:R-:W-:Y:S02]  /*8a30*/  UIADD3 UR4, UP0, UPT, UR56, 0x780, URZ ;  /* 0x0000078038047890 */ /* 0x000fe4000ff1e0ff */
[----:B------:R-:W-:Y:S02]  /*8a40*/  UIADD3 UR40, UPT, UPT, UR52, 0x3200, URZ ;  /* 0x0000320034287890 */ /* 0x000fe4000fffe0ff */
[----:B------:R-:W-:Y:S02]  /*8a50*/  UIADD3 UR41, UPT, UPT, UR53, 0x40, URZ ;  /* 0x0000004035297890 */ /* 0x000fe4000fffe0ff */
[----:B------:R-:W-:Y:S09]  /*8a60*/  UIADD3.X UR5, UPT, UPT, URZ, UR57, URZ, UP0, !UPT ;  /* 0x00000039ff057290 */ /* 0x000ff200087fe4ff */
[----:B------:R2:W-:Y:S01]  /*8a70*/  UTMASTG.5D [UR40], [UR4] ;  /* 0x00000028040073b5 */ /* 0x0005e20008020000 */
[----:B------:R0:W-:Y:S01]  /*8a80*/  UTMACMDFLUSH ;  /* 0x00000000000079b7 */ /* 0x0001e20000000000 */
[----:B--2---:R-:W-:Y:S04]  /*8a90*/  DEPBAR.LE SB0, 0x1 ;  /* 0x000080400000791a */ /* 0x004fe80000000000 */
.L_x_117:
[----:B------:R-:W-:Y:S05]  /*8aa0*/  BSYNC.RECONVERGENT B0 ;  /* 0x0000000000007941 */ /* 0x000fea0003800200 */
.L_x_116:
[----:B------:R-:W-:Y:S01]  /*8ab0*/  BAR.SYNC.DEFER_BLOCKING 0x1, 0x80 ;  /* 0x0042000000007b1d */ /* 0x000fe20000010000 */
[----:B------:R-:W-:Y:S01]  /*8ac0*/  ISETP.NE.AND P1, PT, R115, RZ, PT ;  /* 0x000000ff7300720c */ /* 0x000fe20003f25270 */
[----:B------:R-:W-:Y:S01]  /*8ad0*/  IMAD.IADD R14, R43, 0x1, R96 ;  /* 0x000000012b0e7824 */ /* 0x000fe200078e0260 */
[C---:B------:R-:W-:Y:S01]  /*8ae0*/  ISETP.NE.AND P0, PT, R45.reuse, 0x2, PT ;  /* 0x000000022d00780c */ /* 0x040fe20003f05270 */
[----:B------:R-:W-:Y:S01]  /*8af0*/  IMAD.IADD R15, R44, 0x1, R97 ;  /* 0x000000012c0f7824 */ /* 0x000fe200078e0261 */
[----:B------:R-:W-:Y:S02]  /*8b00*/  LOP3.LUT R106, R106, 0x1, RZ, 0x3c, !PT ;  /* 0x000000016a6a7812 */ /* 0x000fe400078e3cff */
[----:B------:R-:W-:Y:S02]  /*8b10*/  SEL R0, RZ, 0x1, P0 ;  /* 0x00000001ff007807 */ /* 0x000fe40000000000 */
[----:B------:R-:W-:Y:S02]  /*8b20*/  SEL R45, R45, RZ, P0 ;  /* 0x000000ff2d2d7207 */ /* 0x000fe40000000000 */
[----:B------:R-:W-:Y:S01]  /*8b30*/  LOP3.LUT R107, R107, R0, RZ, 0x3c, !PT ;  /* 0x000000006b6b7212 */ /* 0x000fe200078e3cff */
[----:B------:R-:W-:Y:S02]  /*8b40*/  UMOV UR49, UR54 ;  /* 0x0000003600317c82 */ /* 0x000fe40008000000 */
[----:B------:R-:W-:Y:S05]  /*8b50*/  @P1 BRA `(.L_x_118) ;  /* 0xffffffd000b81947 */ /* 0x000fea000383ffff */
[----:B------:R-:W-:Y:S05]  /*8b60*/  EXIT ;  /* 0x000000000000794d */ /* 0x000fea0003800000 */
.L_x_25:
[----:B------:R-:W-:Y:S07]  /*8b70*/  MOV R3, UR37 ;  /* 0x0000002500037c02 */ /* 0x000fee0008000f00 */
.L_x_119:
[----:B---3--:R3:W4:Y:S02]  /*8b80*/  SYNCS.PHASECHK.TRANS64.TRYWAIT P0, [R3+URZ+0x88], R15 ;  /* 0x0000880f030075a7 */ /* 0x00872400080011ff */
[----:B----4-:R-:W-:Y:S05]  /*8b90*/  @!P0 NANOSLEEP.SYNCS 0x989680 ;  /* 0x009896800000895d */ /* 0x010fea0003900000 */
[----:B------:R-:W4:Y:S02]  /*8ba0*/  @!P0 SYNCS.PHASECHK.TRANS64 P0, [R3+URZ+0x88], R15 ;  /* 0x0000880f030085a7 */ /* 0x000f2400080010ff */
[----:B----4-:R-:W-:Y:S05]  /*8bb0*/  @!P0 BRA `(.L_x_119) ;  /* 0xfffffffc00f08947 */ /* 0x010fea000383ffff */
[----:B------:R-:W-:Y:S05]  /*8bc0*/  BRA `(.L_x_24) ;  /* 0xffffff9000c07947 */ /* 0x000fea000383ffff */
.L_x_32:
[----:B------:R-:W-:Y:S07]  /*8bd0*/  MOV R4, UR41 ;  /* 0x0000002900047c02 */ /* 0x000fee0008000f00 */
.L_x_120:
[----:B--2---:R2:W1:Y:S02]  /*8be0*/  SYNCS.PHASECHK.TRANS64.TRYWAIT P0, [R4+URZ+0x88], R7 ;  /* 0x00008807040075a7 */ /* 0x00446400080011ff */
[----:B-1----:R-:W-:Y:S05]  /*8bf0*/  @!P0 NANOSLEEP.SYNCS 0x989680 ;  /* 0x009896800000895d */ /* 0x002fea0003900000 */
[----:B------:R-:W1:Y:S02]  /*8c00*/  @!P0 SYNCS.PHASECHK.TRANS64 P0, [R4+URZ+0x88], R7 ;  /* 0x00008807040085a7 */ /* 0x000e6400080010ff */
[----:B-1----:R-:W-:Y:S05]  /*8c10*/  @!P0 BRA `(.L_x_120) ;  /* 0xfffffffc00f08947 */ /* 0x002fea000383ffff */
[----:B------:R-:W-:Y:S05]  /*8c20*/  BRA `(.L_x_31) ;  /* 0xffffff98003c7947 */ /* 0x000fea000383ffff */
.L_x_37:
[----:B-1----:R-:W-:-:S07]  /*8c30*/  MOV R2, UR45 ;  /* 0x0000002d00027c02 */ /* 0x002fce0008000f00 */
.L_x_121:
[----:B-1----:R1:W4:Y:S02]  /*8c40*/  SYNCS.PHASECHK.TRANS64.TRYWAIT P0, [R2+URZ+0x140], R3 ;  /* 0x00014003020075a7 */ /* 0x00232400080011ff */
[----:B----4-:R-:W-:Y:S05]  /*8c50*/  @!P0 NANOSLEEP.SYNCS 0x989680 ;  /* 0x009896800000895d */ /* 0x010fea0003900000 */
[----:B------:R-:W4:Y:S02]  /*8c60*/  @!P0 SYNCS.PHASECHK.TRANS64 P0, [R2+URZ+0x140], R3 ;  /* 0x00014003020085a7 */ /* 0x000f2400080010ff */
[----:B----4-:R-:W-:Y:S05]  /*8c70*/  @!P0 BRA `(.L_x_121) ;  /* 0xfffffffc00f08947 */ /* 0x010fea000383ffff */
[----:B------:R-:W-:Y:S05]  /*8c80*/  BRA `(.L_x_122) ;  /* 0xffffff9c00447947 */ /* 0x000fea000383ffff */
.L_x_41:
[----:B------:R-:W-:-:S07]  /*8c90*/  MOV R0, UR4 ;  /* 0x0000000400007c02 */ /* 0x000fce0008000f00 */
.L_x_123:
[----:B-1----:R1:W2:Y:S02]  /*8ca0*/  SYNCS.PHASECHK.TRANS64.TRYWAIT P0, [R0+URZ], R2 ;  /* 0x00000002000075a7 */ /* 0x0022a400080011ff */
[----:B--2---:R-:W-:Y:S05]  /*8cb0*/  @!P0 NANOSLEEP.SYNCS 0x989680 ;  /* 0x009896800000895d */ /* 0x004fea0003900000 */
[----:B------:R-:W2:Y:S02]  /*8cc0*/  @!P0 SYNCS.PHASECHK.TRANS64 P0, [R0+URZ], R2 ;  /* 0x00000002000085a7 */ /* 0x000ea400080010ff */
[----:B--2---:R-:W-:Y:S05]  /*8cd0*/  @!P0 BRA `(.L_x_123) ;  /* 0xfffffffc00f08947 */ /* 0x004fea000383ffff */
[----:B------:R-:W-:Y:S05]  /*8ce0*/  BRA `(.L_x_124) ;  /* 0xffffffa000947947 */ /* 0x000fea000383ffff */
.L_x_42:
[----:B------:R-:W-:-:S07]  /*8cf0*/  MOV R0, UR4 ;  /* 0x0000000400007c02 */ /* 0x000fce0008000f00 */
.L_x_125:
[----:B-1----:R1:W2:Y:S02]  /*8d00*/  SYNCS.PHASECHK.TRANS64.TRYWAIT P0, [R0+URZ], R3 ;  /* 0x00000003000075a7 */ /* 0x0022a400080011ff */
[----:B--2---:R-:W-:Y:S05]  /*8d10*/  @!P0 NANOSLEEP.SYNCS 0x989680 ;  /* 0x009896800000895d */ /* 0x004fea0003900000 */
[----:B------:R-:W2:Y:S02]  /*8d20*/  @!P0 SYNCS.PHASECHK.TRANS64 P0, [R0+URZ], R3 ;  /* 0x00000003000085a7 */ /* 0x000ea400080010ff */
[----:B--2---:R-:W-:Y:S05]  /*8d30*/  @!P0 BRA `(.L_x_125) ;  /* 0xfffffffc00f08947 */ /* 0x004fea000383ffff */
[----:B------:R-:W-:Y:S05]  /*8d40*/  BRA `(.L_x_126) ;  /* 0xffffffa000a07947 */ /* 0x000fea000383ffff */
.L_x_43:
[----:B------:R-:W-:-:S07]  /*8d50*/  MOV R0, UR4 ;  /* 0x0000000400007c02 */ /* 0x000fce0008000f00 */
.L_x_127:
[----:B-1----:R1:W2:Y:S02]  /*8d60*/  SYNCS.PHASECHK.TRANS64.TRYWAIT P0, [R0+URZ], R3 ;  /* 0x00000003000075a7 */ /* 0x0022a400080011ff */
[----:B--2---:R-:W-:Y:S05]  /*8d70*/  @!P0 NANOSLEEP.SYNCS 0x989680 ;  /* 0x009896800000895d */ /* 0x004fea0003900000 */
[----:B------:R-:W2:Y:S02]  /*8d80*/  @!P0 SYNCS.PHASECHK.TRANS64 P0, [R0+URZ], R3 ;  /* 0x00000003000085a7 */ /* 0x000ea400080010ff */
[----:B--2---:R-:W-:Y:S05]  /*8d90*/  @!P0 BRA `(.L_x_127) ;  /* 0xfffffffc00f08947 */ /* 0x004fea000383ffff */
[----:B------:R-:W-:Y:S05]  /*8da0*/  BRA `(.L_x_128) ;  /* 0xffffffa000ac7947 */ /* 0x000fea000383ffff */
.L_x_44:
[----:B------:R-:W-:-:S07]  /*8db0*/  MOV R0, UR4 ;  /* 0x0000000400007c02 */ /* 0x000fce0008000f00 */
.L_x_129:
[----:B-1----:R1:W2:Y:S02]  /*8dc0*/  SYNCS.PHASECHK.TRANS64.TRYWAIT P0, [R0+URZ], R3 ;  /* 0x00000003000075a7 */ /* 0x0022a400080011ff */
[----:B--2---:R-:W-:Y:S05]  /*8dd0*/  @!P0 NANOSLEEP.SYNCS 0x989680 ;  /* 0x009896800000895d */ /* 0x004fea0003900000 */
[----:B------:R-:W2:Y:S02]  /*8de0*/  @!P0 SYNCS.PHASECHK.TRANS64 P0, [R0+URZ], R3 ;  /* 0x00000003000085a7 */ /* 0x000ea400080010ff */
[----:B--2---:R-:W-:Y:S05]  /*8df0*/  @!P0 BRA `(.L_x_129) ;  /* 0xfffffffc00f08947 */ /* 0x004fea000383ffff */
[----:B------:R-:W-:Y:S05]  /*8e00*/  BRA `(.L_x_130) ;  /* 0xffffffa000b87947 */ /* 0x000fea000383ffff */
.L_x_45:
[----:B------:R-:W-:-:S07]  /*8e10*/  MOV R0, UR4 ;  /* 0x0000000400007c02 */ /* 0x000fce0008000f00 */
.L_x_131:
[----:B-1----:R1:W2:Y:S02]  /*8e20*/  SYNCS.PHASECHK.TRANS64.TRYWAIT P0, [R0+URZ], R3 ;  /* 0x00000003000075a7 */ /* 0x0022a400080011ff */
[----:B--2---:R-:W-:Y:S05]  /*8e30*/  @!P0 NANOSLEEP.SYNCS 0x989680 ;  /* 0x009896800000895d */ /* 0x004fea0003900000 */
[----:B------:R-:W2:Y:S02]  /*8e40*/  @!P0 SYNCS.PHASECHK.TRANS64 P0, [R0+URZ], R3 ;  /* 0x00000003000085a7 */ /* 0x000ea400080010ff */
[----:B--2---:R-:W-:Y:S05]  /*8e50*/  @!P0 BRA `(.L_x_131) ;  /* 0xfffffffc00f08947 */ /* 0x004fea000383ffff */
[----:B------:R-:W-:Y:S05]  /*8e60*/  BRA `(.L_x_132) ;  /* 0xffffffa000c47947 */ /* 0x000fea000383ffff */
.L_x_46:
[----:B------:R-:W-:-:S07]  /*8e70*/  MOV R0, UR4 ;  /* 0x0000000400007c02 */ /* 0x000fce0008000f00 */
.L_x_133:
[----:B-1----:R1:W2:Y:S02]  /*8e80*/  SYNCS.PHASECHK.TRANS64.TRYWAIT P0, [R0+URZ], R3 ;  /* 0x00000003000075a7 */ /* 0x0022a400080011ff */
[----:B--2---:R-:W-:Y:S05]  /*8e90*/  @!P0 NANOSLEEP.SYNCS 0x989680 ;  /* 0x009896800000895d */ /* 0x004fea0003900000 */
[----:B------:R-:W2:Y:S02]  /*8ea0*/  @!P0 SYNCS.PHASECHK.TRANS64 P0, [R0+URZ], R3 ;  /* 0x00000003000085a7 */ /* 0x000ea400080010ff */
[----:B--2---:R-:W-:Y:S05]  /*8eb0*/  @!P0 BRA `(.L_x_133) ;  /* 0xfffffffc00f08947 */ /* 0x004fea000383ffff */
[----:B------:R-:W-:Y:S05]  /*8ec0*/  BRA `(.L_x_134) ;  /* 0xffffffa000d07947 */ /* 0x000fea000383ffff */
.L_x_47:
[----:B------:R-:W-:-:S07]  /*8ed0*/  MOV R0, UR4 ;  /* 0x0000000400007c02 */ /* 0x000fce0008000f00 */
.L_x_135:
[----:B-1----:R1:W2:Y:S02]  /*8ee0*/  SYNCS.PHASECHK.TRANS64.TRYWAIT P0, [R0+URZ], R3 ;  /* 0x00000003000075a7 */ /* 0x0022a400080011ff */
[----:B--2---:R-:W-:Y:S05]  /*8ef0*/  @!P0 NANOSLEEP.SYNCS 0x989680 ;  /* 0x009896800000895d */ /* 0x004fea0003900000 */
[----:B------:R-:W2:Y:S02]  /*8f00*/  @!P0 SYNCS.PHASECHK.TRANS64 P0, [R0+URZ], R3 ;  /* 0x00000003000085a7 */ /* 0x000ea400080010ff */
[----:B--2---:R-:W-:Y:S05]  /*8f10*/  @!P0 BRA `(.L_x_135) ;  /* 0xfffffffc00f08947 */ /* 0x004fea000383ffff */
[----:B------:R-:W-:Y:S05]  /*8f20*/  BRA `(.L_x_136) ;  /* 0xffffffa000dc7947 */ /* 0x000fea000383ffff */
.L_x_48:
[----:B------:R-:W-:-:S07]  /*8f30*/  MOV R0, UR4 ;  /* 0x0000000400007c02 */ /* 0x000fce0008000f00 */
.L_x_137:
[----:B-1----:R1:W2:Y:S02]  /*8f40*/  SYNCS.PHASECHK.TRANS64.TRYWAIT P0, [R0+URZ], R3 ;  /* 0x00000003000075a7 */ /* 0x0022a400080011ff */
[----:B--2---:R-:W-:Y:S05]  /*8f50*/  @!P0 NANOSLEEP.SYNCS 0x989680 ;  /* 0x009896800000895d */ /* 0x004fea0003900000 */
[----:B------:R-:W2:Y:S02]  /*8f60*/  @!P0 SYNCS.PHASECHK.TRANS64 P0, [R0+URZ], R3 ;  /* 0x00000003000085a7 */ /* 0x000ea400080010ff */
[----:B--2---:R-:W-:Y:S05]  /*8f70*/  @!P0 BRA `(.L_x_137) ;  /* 0xfffffffc00f08947 */ /* 0x004fea000383ffff */
[----:B------:R-:W-:Y:S05]  /*8f80*/  BRA `(.L_x_138) ;  /* 0xffffffa000e87947 */ /* 0x000fea000383ffff */
.L_x_49:
[----:B------:R-:W-:-:S07]  /*8f90*/  MOV R0, UR4 ;  /* 0x0000000400007c02 */ /* 0x000fce0008000f00 */
.L_x_139:
[----:B-1----:R1:W2:Y:S02]  /*8fa0*/  SYNCS.PHASECHK.TRANS64.TRYWAIT P0, [R0+URZ], R3 ;  /* 0x00000003000075a7 */ /* 0x0022a400080011ff */
[----:B--2---:R-:W-:Y:S05]  /*8fb0*/  @!P0 NANOSLEEP.SYNCS 0x989680 ;  /* 0x009896800000895d */ /* 0x004fea0003900000 */
[----:B------:R-:W2:Y:S02]  /*8fc0*/  @!P0 SYNCS.PHASECHK.TRANS64 P0, [R0+URZ], R3 ;  /* 0x00000003000085a7 */ /* 0x000ea400080010ff */
[----:B--2---:R-:W-:Y:S05]  /*8fd0*/  @!P0 BRA `(.L_x_139) ;  /* 0xfffffffc00f08947 */ /* 0x004fea000383ffff */
[----:B------:R-:W-:Y:S05]  /*8fe0*/  BRA `(.L_x_140) ;  /* 0xffffffa000f47947 */ /* 0x000fea000383ffff */
.L_x_50:
[----:B------:R-:W-:-:S07]  /*8ff0*/  MOV R0, UR4 ;  /* 0x0000000400007c02 */ /* 0x000fce0008000f00 */
.L_x_141:
[----:B-1----:R1:W2:Y:S02]  /*9000*/  SYNCS.PHASECHK.TRANS64.TRYWAIT P0, [R0+URZ], R3 ;  /* 0x00000003000075a7 */ /* 0x0022a400080011ff */
[----:B--2---:R-:W-:Y:S05]  /*9010*/  @!P0 NANOSLEEP.SYNCS 0x989680 ;  /* 0x009896800000895d */ /* 0x004fea0003900000 */
[----:B------:R-:W2:Y:S02]  /*9020*/  @!P0 SYNCS.PHASECHK.TRANS64 P0, [R0+URZ], R3 ;  /* 0x00000003000085a7 */ /* 0x000ea400080010ff */
[----:B--2---:R-:W-:Y:S05]  /*9030*/  @!P0 BRA `(.L_x_141) ;  /* 0xfffffffc00f08947 */ /* 0x004fea000383ffff */
[----:B------:R-:W-:Y:S05]  /*9040*/  BRA `(.L_x_142) ;  /* 0xffffffa400007947 */ /* 0x000fea000383ffff */
.L_x_51:
[----:B------:R-:W-:-:S07]  /*9050*/  MOV R0, UR4 ;  /* 0x0000000400007c02 */ /* 0x000fce0008000f00 */
.L_x_143:
[----:B-1----:R1:W2:Y:S02]  /*9060*/  SYNCS.PHASECHK.TRANS64.TRYWAIT P0, [R0+URZ], R3 ;  /* 0x00000003000075a7 */ /* 0x0022a400080011ff */
[----:B--2---:R-:W-:Y:S05]  /*9070*/  @!P0 NANOSLEEP.SYNCS 0x989680 ;  /* 0x009896800000895d */ /* 0x004fea0003900000 */
[----:B------:R-:W2:Y:S02]  /*9080*/  @!P0 SYNCS.PHASECHK.TRANS64 P0, [R0+URZ], R3 ;  /* 0x00000003000085a7 */ /* 0x000ea400080010ff */
[----:B--2---:R-:W-:Y:S05]  /*9090*/  @!P0 BRA `(.L_x_143) ;  /* 0xfffffffc00f08947 */ /* 0x004fea000383ffff */
[----:B------:R-:W-:Y:S05]  /*90a0*/  BRA `(.L_x_144) ;  /* 0xffffffa4000c7947 */ /* 0x000fea000383ffff */
.L_x_52:
[----:B------:R-:W-:-:S07]  /*90b0*/  MOV R0, UR4 ;  /* 0x0000000400007c02 */ /* 0x000fce0008000f00 */
.L_x_145:
[----:B-1----:R1:W2:Y:S02]  /*90c0*/  SYNCS.PHASECHK.TRANS64.TRYWAIT P0, [R0+URZ], R3 ;  /* 0x00000003000075a7 */ /* 0x0022a400080011ff */
[----:B--2---:R-:W-:Y:S05]  /*90d0*/  @!P0 NANOSLEEP.SYNCS 0x989680 ;  /* 0x009896800000895d */ /* 0x004fea0003900000 */
[----:B------:R-:W2:Y:S02]  /*90e0*/  @!P0 SYNCS.PHASECHK.TRANS64 P0, [R0+URZ], R3 ;  /* 0x00000003000085a7 */ /* 0x000ea400080010ff */
[----:B--2---:R-:W-:Y:S05]  /*90f0*/  @!P0 BRA `(.L_x_145) ;  /* 0xfffffffc00f08947 */ /* 0x004fea000383ffff */
[----:B------:R-:W-:Y:S05]  /*9100*/  BRA `(.L_x_146) ;  /* 0xffffffa400187947 */ /* 0x000fea000383ffff */
.L_x_53:
[----:B------:R-:W-:-:S07]  /*9110*/  MOV R0, UR4 ;  /* 0x0000000400007c02 */ /* 0x000fce0008000f00 */
.L_x_147:
[----:B-1----:R1:W2:Y:S02]  /*9120*/  SYNCS.PHASECHK.TRANS64.TRYWAIT P0, [R0+URZ], R3 ;  /* 0x00000003000075a7 */ /* 0x0022a400080011ff */
[----:B--2---:R-:W-:Y:S05]  /*9130*/  @!P0 NANOSLEEP.SYNCS 0x989680 ;  /* 0x009896800000895d */ /* 0x004fea0003900000 */
[----:B------:R-:W2:Y:S02]  /*9140*/  @!P0 SYNCS.PHASECHK.TRANS64 P0, [R0+URZ], R3 ;  /* 0x00000003000085a7 */ /* 0x000ea400080010ff */
[----:B--2---:R-:W-:Y:S05]  /*9150*/  @!P0 BRA `(.L_x_147) ;  /* 0xfffffffc00f08947 */ /* 0x004fea000383ffff */
[----:B------:R-:W-:Y:S05]  /*9160*/  BRA `(.L_x_148) ;  /* 0xffffffa400247947 */ /* 0x000fea000383ffff */
.L_x_54:
[----:B------:R-:W-:-:S07]  /*9170*/  MOV R0, UR4 ;  /* 0x0000000400007c02 */ /* 0x000fce0008000f00 */
.L_x_149:
[----:B-1----:R1:W2:Y:S02]  /*9180*/  SYNCS.PHASECHK.TRANS64.TRYWAIT P0, [R0+URZ], R3 ;  /* 0x00000003000075a7 */ /* 0x0022a400080011ff */
[----:B--2---:R-:W-:Y:S05]  /*9190*/  @!P0 NANOSLEEP.SYNCS 0x989680 ;  /* 0x009896800000895d */ /* 0x004fea0003900000 */
[----:B------:R-:W2:Y:S02]  /*91a0*/  @!P0 SYNCS.PHASECHK.TRANS64 P0, [R0+URZ], R3 ;  /* 0x00000003000085a7 */ /* 0x000ea400080010ff */
[----:B--2---:R-:W-:Y:S05]  /*91b0*/  @!P0 BRA `(.L_x_149) ;  /* 0xfffffffc00f08947 */ /* 0x004fea000383ffff */
[----:B------:R-:W-:Y:S05]  /*91c0*/  BRA `(.L_x_150) ;  /* 0xffffffa400307947 */ /* 0x000fea000383ffff */
.L_x_55:
[----:B------:R-:W-:-:S07]  /*91d0*/  MOV R0, UR4 ;  /* 0x0000000400007c02 */ /* 0x000fce0008000f00 */
.L_x_151:
[----:B-1----:R1:W2:Y:S02]  /*91e0*/  SYNCS.PHASECHK.TRANS64.TRYWAIT P0, [R0+URZ], R3 ;  /* 0x00000003000075a7 */ /* 0x0022a400080011ff */
[----:B--2---:R-:W-:Y:S05]  /*91f0*/  @!P0 NANOSLEEP.SYNCS 0x989680 ;  /* 0x009896800000895d */ /* 0x004fea0003900000 */
[----:B------:R-:W2:Y:S02]  /*9200*/  @!P0 SYNCS.PHASECHK.TRANS64 P0, [R0+URZ], R3 ;  /* 0x00000003000085a7 */ /* 0x000ea400080010ff */
[----:B--2---:R-:W-:Y:S05]  /*9210*/  @!P0 BRA `(.L_x_151) ;  /* 0xfffffffc00f08947 */ /* 0x004fea000383ffff */
[----:B------:R-:W-:Y:S05]  /*9220*/  BRA `(.L_x_152) ;  /* 0xffffffa4003c7947 */ /* 0x000fea000383ffff */
.L_x_56:
[----:B------:R-:W-:-:S07]  /*9230*/  MOV R0, UR4 ;  /* 0x0000000400007c02 */ /* 0x000fce0008000f00 */
.L_x_153:
[----:B-1----:R1:W2:Y:S02]  /*9240*/  SYNCS.PHASECHK.TRANS64.TRYWAIT P0, [R0+URZ], R3 ;  /* 0x00000003000075a7 */ /* 0x0022a400080011ff */
[----:B--2---:R-:W-:Y:S05]  /*9250*/  @!P0 NANOSLEEP.SYNCS 0x989680 ;  /* 0x009896800000895d */ /* 0x004fea0003900000 */
[----:B------:R-:W2:Y:S02]  /*9260*/  @!P0 SYNCS.PHASECHK.TRANS64 P0, [R0+URZ], R3 ;  /* 0x00000003000085a7 */ /* 0x000ea400080010ff */
[----:B--2---:R-:W-:Y:S05]  /*9270*/  @!P0 BRA `(.L_x_153) ;  /* 0xfffffffc00f08947 */ /* 0x004fea000383ffff */
[----:B------:R-:W-:Y:S05]  /*9280*/  BRA `(.L_x_154) ;  /* 0xffffffa400487947 */ /* 0x000fea000383ffff */
.L_x_59:
[----:B------:R-:W-:-:S07]  /*9290*/  MOV R4, UR48 ;  /* 0x0000003000047c02 */ /* 0x000fce0008000f00 */
.L_x_155:
[----:B--2---:R2:W3:Y:S02]  /*92a0*/  SYNCS.PHASECHK.TRANS64.TRYWAIT P1, [R4+URZ+0x148], R6 ;  /* 0x00014806040075a7 */ /* 0x0044e400080211ff */
[----:B---3--:R-:W-:Y:S05]  /*92b0*/  @!P1 NANOSLEEP.SYNCS 0x989680 ;  /* 0x009896800000995d */ /* 0x008fea0003900000 */
[----:B------:R-:W3:Y:S02]  /*92c0*/  @!P1 SYNCS.PHASECHK.TRANS64 P1, [R4+URZ+0x148], R6 ;  /* 0x00014806040095a7 */ /* 0x000ee400080210ff */
[----:B---3--:R-:W-:Y:S05]  /*92d0*/  @!P1 BRA `(.L_x_155) ;  /* 0xfffffffc00f09947 */ /* 0x008fea000383ffff */
[----:B------:R-:W-:Y:S05]  /*92e0*/  BRA `(.L_x_156) ;  /* 0xffffffa400ac7947 */ /* 0x000fea000383ffff */
.L_x_60:
[----:B--2---:R-:W-:-:S07]  /*92f0*/  MOV R4, UR48 ;  /* 0x0000003000047c02 */ /* 0x004fce0008000f00 */
.L_x_157:
[----:B--2---:R2:W3:Y:S02]  /*9300*/  SYNCS.PHASECHK.TRANS64.TRYWAIT P1, [R4+URZ+0x140], R5 ;  /* 0x00014005040075a7 */ /* 0x0044e400080211ff */
[----:B---3--:R-:W-:Y:S05]  /*9310*/  @!P1 NANOSLEEP.SYNCS 0x989680 ;  /* 0x009896800000995d */ /* 0x008fea0003900000 */
[----:B------:R-:W3:Y:S02]  /*9320*/  @!P1 SYNCS.PHASECHK.TRANS64 P1, [R4+URZ+0x140], R5 ;  /* 0x00014005040095a7 */ /* 0x000ee400080210ff */
[----:B---3--:R-:W-:Y:S05]  /*9330*/  @!P1 BRA `(.L_x_157) ;  /* 0xfffffffc00f09947 */ /* 0x008fea000383ffff */
[----:B------:R-:W-:Y:S05]  /*9340*/  BRA `(.L_x_158) ;  /* 0xffffffa400b47947 */ /* 0x000fea000383ffff */
.L_x_68:
[----:B------:R-:W-:-:S07]  /*9350*/  MOV R0, UR7 ;  /* 0x0000000700007c02 */ /* 0x000fce0008000f00 */
.L_x_159:
[----:B--2---:R2:W3:Y:S02]  /*9360*/  SYNCS.PHASECHK.TRANS64.TRYWAIT P0, [R0+URZ+0x140], R4 ;  /* 0x00014004000075a7 */ /* 0x0044e400080011ff */
[----:B---3--:R-:W-:Y:S05]  /*9370*/  @!P0 NANOSLEEP.SYNCS 0x989680 ;  /* 0x009896800000895d */ /* 0x008fea0003900000 */
[----:B------:R-:W3:Y:S02]  /*9380*/  @!P0 SYNCS.PHASECHK.TRANS64 P0, [R0+URZ+0x140], R4 ;  /* 0x00014004000085a7 */ /* 0x000ee400080010ff */
[----:B---3--:R-:W-:Y:S05]  /*9390*/  @!P0 BRA `(.L_x_159) ;  /* 0xfffffffc00f08947 */ /* 0x008fea000383ffff */
[----:B------:R-:W-:Y:S05]  /*93a0*/  BRA `(.L_x_160) ;  /* 0xffffffac00287947 */ /* 0x000fea000383ffff */
.L_x_69:
[----:B------:R-:W-:-:S07]  /*93b0*/  MOV R4, UR9 ;  /* 0x0000000900047c02 */ /* 0x000fce0008000f00 */
.L_x_161:
[----:B--2---:R2:W3:Y:S02]  /*93c0*/  SYNCS.PHASECHK.TRANS64.TRYWAIT P0, [R4+URZ+0x160], R0 ;  /* 0x00016000040075a7 */ /* 0x0044e400080011ff */
[----:B---3--:R-:W-:Y:S05]  /*93d0*/  @!P0 NANOSLEEP.SYNCS 0x989680 ;  /* 0x009896800000895d */ /* 0x008fea0003900000 */
[----:B------:R-:W3:Y:S02]  /*93e0*/  @!P0 SYNCS.PHASECHK.TRANS64 P0, [R4+URZ+0x160], R0 ;  /* 0x00016000040085a7 */ /* 0x000ee400080010ff */
[----:B---3--:R-:W-:Y:S05]  /*93f0*/  @!P0 BRA `(.L_x_161) ;  /* 0xfffffffc00f08947 */ /* 0x008fea000383ffff */
[----:B------:R-:W-:Y:S05]  /*9400*/  BRA `(.L_x_162) ;  /* 0xffffffac00447947 */ /* 0x000fea000383ffff */
.L_x_72:
[----:B--2---:R-:W-:Y:S07]  /*9410*/  MOV R0, UR8 ;  /* 0x0000000800007c02 */ /* 0x004fee0008000f00 */
.L_x_163:
[----:B--2---:R2:W3:Y:S02]  /*9420*/  SYNCS.PHASECHK.TRANS64.TRYWAIT P0, [R0+URZ], R5 ;  /* 0x00000005000075a7 */ /* 0x0044e400080011ff */
[----:B---3--:R-:W-:Y:S05]  /*9430*/  @!P0 NANOSLEEP.SYNCS 0x989680 ;  /* 0x009896800000895d */ /* 0x008fea0003900000 */
[----:B------:R-:W3:Y:S02]  /*9440*/  @!P0 SYNCS.PHASECHK.TRANS64 P0, [R0+URZ], R5 ;  /* 0x00000005000085a7 */ /* 0x000ee400080010ff */
[----:B---3--:R-:W-:Y:S05]  /*9450*/  @!P0 BRA `(.L_x_163) ;  /* 0xfffffffc00f08947 */ /* 0x008fea000383ffff */
[----:B------:R-:W-:Y:S05]  /*9460*/  BRA `(.L_x_71) ;  /* 0xffffffac00747947 */ /* 0x000fea000383ffff */
.L_x_75:
[----:B------:R-:W-:-:S07]  /*9470*/  MOV R0, UR5 ;  /* 0x0000000500007c02 */ /* 0x000fce0008000f00 */
.L_x_164:
[----:B--2---:R2:W4:Y:S02]  /*9480*/  SYNCS.PHASECHK.TRANS64.TRYWAIT P0, [R0+URZ], R3 ;  /* 0x00000003000075a7 */ /* 0x00452400080011ff */
[----:B----4-:R-:W-:Y:S05]  /*9490*/  @!P0 NANOSLEEP.SYNCS 0x989680 ;  /* 0x009896800000895d */ /* 0x010fea0003900000 */
[----:B------:R-:W4:Y:S02]  /*94a0*/  @!P0 SYNCS.PHASECHK.TRANS64 P0, [R0+URZ], R3 ;  /* 0x00000003000085a7 */ /* 0x000f2400080010ff */
[----:B----4-:R-:W-:Y:S05]  /*94b0*/  @!P0 BRA `(.L_x_164) ;  /* 0xfffffffc00f08947 */ /* 0x010fea000383ffff */
[----:B------:R-:W-:Y:S05]  /*94c0*/  BRA `(.L_x_165) ;  /* 0xffffffb000347947 */ /* 0x000fea000383ffff */
.L_x_76:
[----:B------:R-:W-:-:S07]  /*94d0*/  MOV R0, UR6 ;  /* 0x0000000600007c02 */ /* 0x000fce0008000f00 */
.L_x_166:
[----:B--2---:R2:W4:Y:S02]  /*94e0*/  SYNCS.PHASECHK.TRANS64.TRYWAIT P0, [R0+URZ], R3 ;  /* 0x00000003000075a7 */ /* 0x00452400080011ff */
[----:B----4-:R-:W-:Y:S05]  /*94f0*/  @!P0 NANOSLEEP.SYNCS 0x989680 ;  /* 0x009896800000895d */ /* 0x010fea0003900000 */
[----:B------:R-:W4:Y:S02]  /*9500*/  @!P0 SYNCS.PHASECHK.TRANS64 P0, [R0+URZ], R3 ;  /* 0x00000003000085a7 */ /* 0x000f2400080010ff */
[----:B----4-:R-:W-:Y:S05]  /*9510*/  @!P0 BRA `(.L_x_166) ;  /* 0xfffffffc00f08947 */ /* 0x010fea000383ffff */
[----:B------:R-:W-:Y:S05]  /*9520*/  BRA `(.L_x_167) ;  /* 0xffffffb000407947 */ /* 0x000fea000383ffff */
.L_x_81:
[----:B------:R-:W-:Y:S07]  /*9530*/  MOV R9, UR17 ;  /* 0x0000001100097c02 */ /* 0x000fee0008000f00 */
.L_x_168:
[----:B--2---:R2:W3:Y:S02]  /*9540*/  SYNCS.PHASECHK.TRANS64.TRYWAIT P2, [R9+URZ+0x140], R2 ;  /* 0x00014002090075a7 */ /* 0x0044e400080411ff */
[----:B---3--:R-:W-:Y:S05]  /*9550*/  @!P2 NANOSLEEP.SYNCS 0x989680 ;  /* 0x009896800000a95d */ /* 0x008fea0003900000 */
[----:B------:R-:W3:Y:S02]  /*9560*/  @!P2 SYNCS.PHASECHK.TRANS64 P2, [R9+URZ+0x140], R2 ;  /* 0x000140020900a5a7 */ /* 0x000ee400080410ff */
[----:B---3--:R-:W-:Y:S05]  /*9570*/  @!P2 BRA `(.L_x_168) ;  /* 0xfffffffc00f0a947 */ /* 0x008fea000383ffff */
[----:B------:R-:W-:Y:S05]  /*9580*/  BRA `(.L_x_169) ;  /* 0xffffffb800387947 */ /* 0x000fea000383ffff */
.L_x_84:
[----:B------:R-:W-:Y:S07]  /*9590*/  MOV R0, UR17 ;  /* 0x0000001100007c02 */ /* 0x000fee0008000f00 */
.L_x_170:
[----:B--2---:R2:W3:Y:S02]  /*95a0*/  SYNCS.PHASECHK.TRANS64.TRYWAIT P0, [R0+URZ+0x138], R2 ;  /* 0x00013802000075a7 */ /* 0x0044e400080011ff */
[----:B---3--:R-:W-:Y:S05]  /*95b0*/  @!P0 NANOSLEEP.SYNCS 0x989680 ;  /* 0x009896800000895d */ /* 0x008fea0003900000 */
[----:B------:R-:W3:Y:S02]  /*95c0*/  @!P0 SYNCS.PHASECHK.TRANS64 P0, [R0+URZ+0x138], R2 ;  /* 0x00013802000085a7 */ /* 0x000ee400080010ff */
[----:B---3--:R-:W-:Y:S05]  /*95d0*/  @!P0 BRA `(.L_x_170) ;  /* 0xfffffffc00f08947 */ /* 0x008fea000383ffff */
[----:B------:R-:W-:Y:S05]  /*95e0*/  BRA `(.L_x_83) ;  /* 0xffffffbc00487947 */ /* 0x000fea000383ffff */
.L_x_87:
[----:B------:R-:W-:Y:S07]  /*95f0*/  MOV R0, UR17 ;  /* 0x0000001100007c02 */ /* 0x000fee0008000f00 */
.L_x_171:
[----:B--2---:R2:W3:Y:S02]  /*9600*/  SYNCS.PHASECHK.TRANS64.TRYWAIT P0, [R0+URZ+0x120], R14 ;  /* 0x0001200e000075a7 */ /* 0x0044e400080011ff */
[----:B---3--:R-:W-:Y:S05]  /*9610*/  @!P0 NANOSLEEP.SYNCS 0x989680 ;  /* 0x009896800000895d */ /* 0x008fea0003900000 */
[----:B------:R-:W3:Y:S02]  /*9620*/  @!P0 SYNCS.PHASECHK.TRANS64 P0, [R0+URZ+0x120], R14 ;  /* 0x0001200e000085a7 */ /* 0x000ee400080010ff */
[----:B---3--:R-:W-:Y:S05]  /*9630*/  @!P0 BRA `(.L_x_171) ;  /* 0xfffffffc00f08947 */ /* 0x008fea000383ffff */
[----:B------:R-:W-:Y:S05]  /*9640*/  BRA `(.L_x_172) ;  /* 0xffffffc000107947 */ /* 0x000fea000383ffff */
.L_x_88:
[----:B------:R-:W-:Y:S07]  /*9650*/  MOV R0, UR17 ;  /* 0x0000001100007c02 */ /* 0x000fee0008000f00 */
.L_x_173:
[----:B-1----:R1:W2:Y:S02]  /*9660*/  SYNCS.PHASECHK.TRANS64.TRYWAIT P0, [R0+URZ+0x128], R14 ;  /* 0x0001280e000075a7 */ /* 0x0022a400080011ff */
[----:B--2---:R-:W-:Y:S05]  /*9670*/  @!P0 NANOSLEEP.SYNCS 0x989680 ;  /* 0x009896800000895d */ /* 0x004fea0003900000 */
[----:B------:R-:W2:Y:S02]  /*9680*/  @!P0 SYNCS.PHASECHK.TRANS64 P0, [R0+URZ+0x128], R14 ;  /* 0x0001280e000085a7 */ /* 0x000ea400080010ff */
[----:B--2---:R-:W-:Y:S05]  /*9690*/  @!P0 BRA `(.L_x_173) ;  /* 0xfffffffc00f08947 */ /* 0x004fea000383ffff */
[----:B------:R-:W-:Y:S05]  /*96a0*/  BRA `(.L_x_174) ;  /* 0xffffffc0008c7947 */ /* 0x000fea000383ffff */
.L_x_90:
[----:B------:R-:W-:-:S07]  /*96b0*/  MOV R0, UR17 ;  /* 0x0000001100007c02 */ /* 0x000fce0008000f00 */
.L_x_175:
[----:B-1----:R1:W3:Y:S02]  /*96c0*/  SYNCS.PHASECHK.TRANS64.TRYWAIT P0, [R0+URZ+0x120], R2 ;  /* 0x00012002000075a7 */ /* 0x0022e400080011ff */
[----:B---3--:R-:W-:Y:S05]  /*96d0*/  @!P0 NANOSLEEP.SYNCS 0x989680 ;  /* 0x009896800000895d */ /* 0x008fea0003900000 */
[----:B------:R-:W3:Y:S02]  /*96e0*/  @!P0 SYNCS.PHASECHK.TRANS64 P0, [R0+URZ+0x120], R2 ;  /* 0x00012002000085a7 */ /* 0x000ee400080010ff */
[----:B---3--:R-:W-:Y:S05]  /*96f0*/  @!P0 BRA `(.L_x_175) ;  /* 0xfffffffc00f08947 */ /* 0x008fea000383ffff */
[----:B------:R-:W-:Y:S05]  /*9700*/  BRA `(.L_x_176) ;  /* 0xffffffc000e47947 */ /* 0x000fea000383ffff */
.L_x_92:
[----:B------:R-:W-:Y:S07]  /*9710*/  MOV R0, UR52 ;  /* 0x0000003400007c02 */ /* 0x000fee0008000f00 */
.L_x_177:
[----:B-1----:R1:W2:Y:S02]  /*9720*/  SYNCS.PHASECHK.TRANS64.TRYWAIT P0, [R0+URZ+0x140], R2 ;  /* 0x00014002000075a7 */ /* 0x0022a400080011ff */
[----:B--2---:R-:W-:Y:S05]  /*9730*/  @!P0 NANOSLEEP.SYNCS 0x989680 ;  /* 0x009896800000895d */ /* 0x004fea0003900000 */
[----:B------:R-:W2:Y:S02]  /*9740*/  @!P0 SYNCS.PHASECHK.TRANS64 P0, [R0+URZ+0x140], R2 ;  /* 0x00014002000085a7 */ /* 0x000ea400080010ff */
[----:B--2---:R-:W-:Y:S05]  /*9750*/  @!P0 BRA `(.L_x_177) ;  /* 0xfffffffc00f08947 */ /* 0x004fea000383ffff */
[----:B------:R-:W-:Y:S05]  /*9760*/  BRA `(.L_x_178) ;  /* 0xffffffc400c07947 */ /* 0x000fea000383ffff */
.L_x_103:
[----:B---3--:R3:W1:Y:S02]  /*9770*/  SYNCS.PHASECHK.TRANS64.TRYWAIT P1, [R0+URZ+0x110], R5 ;  /* 0x00011005000075a7 */ /* 0x00866400080211ff */
[----:B-1----:R-:W-:Y:S05]  /*9780*/  @!P1 NANOSLEEP.SYNCS 0x989680 ;  /* 0x009896800000995d */ /* 0x002fea0003900000 */
[----:B------:R-:W1:Y:S02]  /*9790*/  @!P1 SYNCS.PHASECHK.TRANS64 P1, [R0+URZ+0x110], R5 ;  /* 0x00011005000095a7 */ /* 0x000e6400080210ff */
[----:B-1----:R-:W-:Y:S05]  /*97a0*/  @!P1 BRA `(.L_x_103) ;  /* 0xfffffffc00f09947 */ /* 0x002fea000383ffff */
[----:B------:R-:W-:Y:S05]  /*97b0*/  BRA `(.L_x_102) ;  /* 0xffffffd800307947 */ /* 0x000fea000383ffff */
.L_x_105:
[----:B---3--:R3:W4:Y:S02]  /*97c0*/  SYNCS.PHASECHK.TRANS64.TRYWAIT P0, [R116+URZ+0x150], R3 ;  /* 0x00015003740075a7 */ /* 0x00872400080011ff */
[----:B----4-:R-:W-:Y:S05]  /*97d0*/  @!P0 NANOSLEEP.SYNCS 0x989680 ;  /* 0x009896800000895d */ /* 0x010fea0003900000 */
[----:B------:R-:W4:Y:S02]  /*97e0*/  @!P0 SYNCS.PHASECHK.TRANS64 P0, [R116+URZ+0x150], R3 ;  /* 0x00015003740085a7 */ /* 0x000f2400080010ff */
[----:B----4-:R-:W-:Y:S05]  /*97f0*/  @!P0 BRA `(.L_x_105) ;  /* 0xfffffffc00f08947 */ /* 0x010fea000383ffff */
[----:B------:R-:W-:Y:S05]  /*9800*/  BRA `(.L_x_104) ;  /* 0xffffffd800807947 */ /* 0x000fea000383ffff */
.L_x_114:
[----:B---3--:R3:W4:Y:S02]  /*9810*/  SYNCS.PHASECHK.TRANS64.TRYWAIT P0, [R2+URZ+0x110], R0 ;  /* 0x00011000020075a7 */ /* 0x00872400080011ff */
[----:B----4-:R-:W-:Y:S05]  /*9820*/  @!P0 NANOSLEEP.SYNCS 0x989680 ;  /* 0x009896800000895d */ /* 0x010fea0003900000 */
[----:B------:R-:W4:Y:S02]  /*9830*/  @!P0 SYNCS.PHASECHK.TRANS64 P0, [R2+URZ+0x110], R0 ;  /* 0x00011000020085a7 */ /* 0x000f2400080010ff */
[----:B----4-:R-:W-:Y:S05]  /*9840*/  @!P0 BRA `(.L_x_114) ;  /* 0xfffffffc00f08947 */ /* 0x010fea000383ffff */
[----:B------:R-:W-:Y:S05]  /*9850*/  BRA `(.L_x_113) ;  /* 0xffffffe4007c7947 */ /* 0x000fea000383ffff */
        .weak           $__internal_0_$__cuda_sm10x_tcgen05_guardrail_trap_col_being_dealloced_not_returned_by_alloc
        .type           $__internal_0_$__cuda_sm10x_tcgen05_guardrail_trap_col_being_dealloced_not_returned_by_alloc,@function
        .size           $__internal_0_$__cuda_sm10x_tcgen05_guardrail_trap_col_being_dealloced_not_returned_by_alloc,($__internal_1_$__cuda_sm10x_tcgen05_guardrail_trap_phase_invalid_during_alloc - $__internal_0_$__cuda_sm10x_tcgen05_guardrail_trap_col_being_dealloced_not_returned_by_alloc)
$__internal_0_$__cuda_sm10x_tcgen05_guardrail_trap_col_being_dealloced_not_returned_by_alloc:
[----:B------:R-:W-:Y:S05]  /*9860*/  BPT.TRAP 0x1 ;  /* 0x000000040000795c */ /* 0x000fea0000300000 */
[----:B------:R-:W-:-:S04]  /*9870*/  HFMA2 R3, -RZ, RZ, 0, 0 ;  /* 0x00000000ff037431 */ /* 0x000fc800000001ff */
[----:B------:R-:W-:Y:S05]  /*9880*/  RET.REL.NODEC R2 `(_ZN7cutlass13device_kernelINS_4conv6kernel13ConvUniversalINS1_16ConvProblemShapeILNS1_8OperatorE2ELi3EEENS1_10collective14CollectiveConvINS1_47MainloopSm100TmaUmmaWarpSpecializedImplicitGemmILS5_2ELi17ELi3ELi1ELi2EN4cute5tupleIJNSA_1CILi2EEENSC_ILi1EEESE_EEEEENSB_IJNSC_ILi64EEENSB_IJNSC_ILi128EEEEEENSB_IJSH_EEEEEENS_12float_e4m3_tESM_NSA_8TiledMMAINSA_8MMA_AtomIJNSA_10MMA_TraitsINSA_19SM100_MMA_F8F6F4_SSEJSM_SM_fSH_SI_NSA_17integral_constantINSA_4UMMA5MajorELST_1EEESU_NSR_INSS_7ScaleInELSV_0EEESW_EEEEEENSA_6LayoutINSB_IJSE_SE_SE_EEENSB_IJNSC_ILi0EEES11_S11_EEEEENSB_IJNSA_10UnderscoreES14_S14_EEEEENS7_6detail27Sm100ImplicitGemmTileTraitsINSA_13SM90_TMA_LOADENSA_14ComposedLayoutINSA_7SwizzleILi2ELi4ELi3EEENSA_18smem_ptr_flag_bitsILi8EEENSZ_INSB_IJSH_NSC_ILi8EEEEEENSB_IJSE_SH_EEEEEEEvEENS18_INSA_30SM90_TMA_LOAD_IM2COL_MULTICASTENS1A_INS1B_ILi3ELi4ELi3EEES1E_NSZ_INSB_IJSI_S1F_EEENSB_IJSE_SI_EEEEEEEvEEEENS_8epilogue10collective18CollectiveEpilogueINS1T_23Sm100TmaWarpSpecializedILi2ELi2ELi32ELb0ELb0EEEJSL_NSB_IJNSZ_ISH_SE_EES1Y_EEESM_NSB_IJlNSB_IJSE_lllEEES11_EEESM_S21_NS1T_6fusion15FusionCallbacksIS1X_NS22_17LinearCombinationISM_fSM_fLNS_15FloatRoundStyleE2EEESL_S1Z_JEEENSA_5SM1004TMEM4LOAD26SM100_TMEM_LOAD_16dp32b32xES19_NS1A_IS1C_S1E_NSZ_INSB_IJS1F_SH_EEENSB_IJSH_SE_EEEEEEENSA_39AutoVectorizingCopyWithAssumedAlignmentILi128EEENSA_14SM90_TMA_STOREES2F_S2H_S2H_EEEvvEEEEvNT_6ParamsE) ;  /* 0xffffff6402dc7950 */ /* 0x000fea0003c3ffff */
        .weak           $__internal_1_$__cuda_sm10x_tcgen05_guardrail_trap_phase_invalid_during_alloc
        .type           $__internal_1_$__cuda_sm10x_tcgen05_guardrail_trap_phase_invalid_during_alloc,@function
        .size           $__internal_1_$__cuda_sm10x_tcgen05_guardrail_trap_phase_invalid_during_alloc,($__internal_2_$__cuda_sm10x_tcgen05_guardrail_trap_unallocated_columns_being_dealloced - $__internal_1_$__cuda_sm10x_tcgen05_guardrail_trap_phase_invalid_during_alloc)
$__internal_1_$__cuda_sm10x_tcgen05_guardrail_trap_phase_invalid_during_alloc:
[----:B------:R-:W-:Y:S05]  /*9890*/  BPT.TRAP 0x1 ;  /* 0x000000040000795c */ /* 0x000fea0000300000 */
[----:B------:R-:W-:-:S04]  /*98a0*/  MOV R3, 0x0 ;  /* 0x0000000000037802 */ /* 0x000fc80000000f00 */
[----:B------:R-:W-:Y:S05]  /*98b0*/  RET.REL.NODEC R2 `(_ZN7cutlass13device_kernelINS_4conv6kernel13ConvUniversalINS1_16ConvProblemShapeILNS1_8OperatorE2ELi3EEENS1_10collective14CollectiveConvINS1_47MainloopSm100TmaUmmaWarpSpecializedImplicitGemmILS5_2ELi17ELi3ELi1ELi2EN4cute5tupleIJNSA_1CILi2EEENSC_ILi1EEESE_EEEEENSB_IJNSC_ILi64EEENSB_IJNSC_ILi128EEEEEENSB_IJSH_EEEEEENS_12float_e4m3_tESM_NSA_8TiledMMAINSA_8MMA_AtomIJNSA_10MMA_TraitsINSA_19SM100_MMA_F8F6F4_SSEJSM_SM_fSH_SI_NSA_17integral_constantINSA_4UMMA5MajorELST_1EEESU_NSR_INSS_7ScaleInELSV_0EEESW_EEEEEENSA_6LayoutINSB_IJSE_SE_SE_EEENSB_IJNSC_ILi0EEES11_S11_EEEEENSB_IJNSA_10UnderscoreES14_S14_EEEEENS7_6detail27Sm100ImplicitGemmTileTraitsINSA_13SM90_TMA_LOADENSA_14ComposedLayoutINSA_7SwizzleILi2ELi4ELi3EEENSA_18smem_ptr_flag_bitsILi8EEENSZ_INSB_IJSH_NSC_ILi8EEEEEENSB_IJSE_SH_EEEEEEEvEENS18_INSA_30SM90_TMA_LOAD_IM2COL_MULTICASTENS1A_INS1B_ILi3ELi4ELi3EEES1E_NSZ_INSB_IJSI_S1F_EEENSB_IJSE_SI_EEEEEEEvEEEENS_8epilogue10collective18CollectiveEpilogueINS1T_23Sm100TmaWarpSpecializedILi2ELi2ELi32ELb0ELb0EEEJSL_NSB_IJNSZ_ISH_SE_EES1Y_EEESM_NSB_IJlNSB_IJSE_lllEEES11_EEESM_S21_NS1T_6fusion15FusionCallbacksIS1X_NS22_17LinearCombinationISM_fSM_fLNS_15FloatRoundStyleE2EEESL_S1Z_JEEENSA_5SM1004TMEM4LOAD26SM100_TMEM_LOAD_16dp32b32xES19_NS1A_IS1C_S1E_NSZ_INSB_IJS1F_SH_EEENSB_IJSH_SE_EEEEEEENSA_39AutoVectorizingCopyWithAssumedAlignmentILi128EEENSA_14SM90_TMA_STOREES2F_S2H_S2H_EEEvvEEEEvNT_6ParamsE) ;  /* 0xffffff6402d07950 */ /* 0x000fea0003c3ffff */
        .weak           $__internal_2_$__cuda_sm10x_tcgen05_guardrail_trap_unallocated_columns_being_dealloced
        .type           $__internal_2_$__cuda_sm10x_tcgen05_guardrail_trap_unallocated_columns_being_dealloced,@function
        .size           $__internal_2_$__cuda_sm10x_tcgen05_guardrail_trap_unallocated_columns_being_dealloced,(.L_x_180 - $__internal_2_$__cuda_sm10x_tcgen05_guardrail_trap_unallocated_columns_being_dealloced)
$__internal_2_$__cuda_sm10x_tcgen05_guardrail_trap_unallocated_columns_being_dealloced:
[----:B------:R-:W-:Y:S05]  /*98c0*/  BPT.TRAP 0x1 ;  /* 0x000000040000795c */ /* 0x000fea0000300000 */
[----:B------:R-:W-:-:S04]  /*98d0*/  HFMA2 R3, -RZ, RZ, 0, 0 ;  /* 0x00000000ff037431 */ /* 0x000fc800000001ff */
[----:B------:R-:W-:Y:S05]  /*98e0*/  RET.REL.NODEC R2 `(_ZN7cutlass13device_kernelINS_4conv6kernel13ConvUniversalINS1_16ConvProblemShapeILNS1_8OperatorE2ELi3EEENS1_10collective14CollectiveConvINS1_47MainloopSm100TmaUmmaWarpSpecializedImplicitGemmILS5_2ELi17ELi3ELi1ELi2EN4cute5tupleIJNSA_1CILi2EEENSC_ILi1EEESE_EEEEENSB_IJNSC_ILi64EEENSB_IJNSC_ILi128EEEEEENSB_IJSH_EEEEEENS_12float_e4m3_tESM_NSA_8TiledMMAINSA_8MMA_AtomIJNSA_10MMA_TraitsINSA_19SM100_MMA_F8F6F4_SSEJSM_SM_fSH_SI_NSA_17integral_constantINSA_4UMMA5MajorELST_1EEESU_NSR_INSS_7ScaleInELSV_0EEESW_EEEEEENSA_6LayoutINSB_IJSE_SE_SE_EEENSB_IJNSC_ILi0EEES11_S11_EEEEENSB_IJNSA_10UnderscoreES14_S14_EEEEENS7_6detail27Sm100ImplicitGemmTileTraitsINSA_13SM90_TMA_LOADENSA_14ComposedLayoutINSA_7SwizzleILi2ELi4ELi3EEENSA_18smem_ptr_flag_bitsILi8EEENSZ_INSB_IJSH_NSC_ILi8EEEEEENSB_IJSE_SH_EEEEEEEvEENS18_INSA_30SM90_TMA_LOAD_IM2COL_MULTICASTENS1A_INS1B_ILi3ELi4ELi3EEES1E_NSZ_INSB_IJSI_S1F_EEENSB_IJSE_SI_EEEEEEEvEEEENS_8epilogue10collective18CollectiveEpilogueINS1T_23Sm100TmaWarpSpecializedILi2ELi2ELi32ELb0ELb0EEEJSL_NSB_IJNSZ_ISH_SE_EES1Y_EEESM_NSB_IJlNSB_IJSE_lllEEES11_EEESM_S21_NS1T_6fusion15FusionCallbacksIS1X_NS22_17LinearCombinationISM_fSM_fLNS_15FloatRoundStyleE2EEESL_S1Z_JEEENSA_5SM1004TMEM4LOAD26SM100_TMEM_LOAD_16dp32b32xES19_NS1A_IS1C_S1E_NSZ_INSB_IJS1F_SH_EEENSB_IJSH_SE_EEEEEEENSA_39AutoVectorizingCopyWithAssumedAlignmentILi128EEENSA_14SM90_TMA_STOREES2F_S2H_S2H_EEEvvEEEEvNT_6ParamsE) ;  /* 0xffffff6402c47950 */ /* 0x000fea0003c3ffff */
.L_x_179:
[----:B------:R-:W-:-:S00]  /*98f0*/  BRA `(.L_x_179) ;  /* 0xfffffffc00fc7947 */ /* 0x000fc0000383ffff */
[----:B------:R-:W-:-:S00]  /*9900*/  NOP ;  /* 0x0000000000007918 */ /* 0x000fc00000000000 */
[----:B------:R-:W-:-:S00]  /*9910*/  NOP ;  /* 0x0000000000007918 */ /* 0x000fc00000000000 */
[----:B------:R-:W-:-:S00]  /*9920*/  NOP ;  /* 0x0000000000007918 */ /* 0x000fc00000000000 */
[----:B------:R-:W-:-:S00]  /*9930*/  NOP ;  /* 0x0000000000007918 */ /* 0x000fc00000000000 */
[----:B------:R-:W-:-:S00]  /*9940*/  NOP ;  /* 0x0000000000007918 */ /* 0x000fc00000000000 */
[----:B------:R-:W-:-:S00]  /*9950*/  NOP ;  /* 0x0000000000007918 */ /* 0x000fc00000000000 */
[----:B------:R-:W-:-:S00]  /*9960*/  NOP ;  /* 0x0000000000007918 */ /* 0x000fc00000000000 */
[----:B------:R-:W-:-:S00]  /*9970*/  NOP ;  /* 0x0000000000007918 */ /* 0x000fc00000000000 */
.L_x_180:


//--------------------- .nv.global.init           --------------------------
	.section	.nv.global.init,"aw",@progbits
.nv.global.init:
	.type		$str$29,@object
	.size		$str$29,($str$30 - $str$29)
$str$29:
        /*0000*/ 	.byte	0x28, 0x61, 0x64, 0x64, 0x72, 0x65, 0x73, 0x73, 0x20, 0x26, 0x20, 0x6d, 0x61, 0x73, 0x6b, 0x29
        /*0010*/ 	.byte	0x20, 0x3d, 0x3d, 0x20, 0x30, 0x00
	.type		$str$30,@object
	.size		$str$30,($str$28 - $str$30)
$str$30:
        /*0016*/ 	.byte	0x2f, 0x74, 0x6d, 0x70, 0x2f, 0x63, 0x75, 0x74, 0x6c, 0x61, 0x73, 0x73, 0x5f, 0x73, 0x77, 0x65
        /*0026*/ 	.byte	0x65, 0x70, 0x5f, 0x73, 0x72, 0x63, 0x2f, 0x69, 0x6e, 0x63, 0x6c, 0x75, 0x64, 0x65, 0x2f, 0x63
        /*0036*/ 	.byte	0x75, 0x74, 0x65, 0x2f, 0x70, 0x6f, 0x69, 0x6e, 0x74, 0x65, 0x72, 0x5f, 0x66, 0x6c, 0x61, 0x67
        /*0046*/ 	.byte	0x67, 0x65, 0x64, 0x2e, 0x68, 0x70, 0x70, 0x00
	.type		$str$28,@object
	.size		$str$28,($str$27 - $str$28)
$str$28:
        /*004e*/ 	.byte	0x2f, 0x74, 0x6d, 0x70, 0x2f, 0x63, 0x75, 0x74, 0x6c, 0x61, 0x73, 0x73, 0x5f, 0x73, 0x77, 0x65
        /*005e*/ 	.byte	0x65, 0x70, 0x5f, 0x73, 0x72, 0x63, 0x2f, 0x69, 0x6e, 0x63, 0x6c, 0x75, 0x64, 0x65, 0x2f, 0x63
        /*006e*/ 	.byte	0x75, 0x74, 0x65, 0x2f, 0x61, 0x74, 0x6f, 0x6d, 0x2f, 0x63, 0x6f, 0x70, 0x79, 0x5f, 0x74, 0x72
        /*007e*/ 	.byte	0x61, 0x69, 0x74, 0x73, 0x5f, 0x73, 0x6d, 0x31, 0x30, 0x30, 0x2e, 0x68, 0x70, 0x70, 0x00
	.type		$str$27,@object
	.size		$str$27,(__unnamed_1 - $str$27)
$str$27:
        /*008d*/ 	.byte	0x28, 0x28, 0x75, 0x69, 0x6e, 0x74, 0x33, 0x32, 0x5f, 0x74, 0x28, 0x74, 0x68, 0x72, 0x65, 0x61
        /*009d*/ 	.byte	0x64, 0x49, 0x64, 0x78, 0x2e, 0x78, 0x29, 0x20, 0x2f, 0x20, 0x33, 0x32, 0x29, 0x20, 0x25, 0x20
        /*00ad*/ 	.byte	0x34, 0x29, 0x20, 0x3d, 0x3d, 0x20, 0x28, 0x28, 0x28, 0x74, 0x6d, 0x65, 0x6d, 0x5f, 0x61, 0x64
        /*00bd*/ 	.byte	0x64, 0x72, 0x20, 0x3e, 0x3e, 0x20, 0x31, 0x36, 0x29, 0x20, 0x2f, 0x20, 0x33, 0x32, 0x29, 0x20
        /*00cd*/ 	.byte	0x25, 0x20, 0x34, 0x29, 0x00
	.type		__unnamed_1,@object
	.size		__unnamed_1,(__unnamed_2 - __unnamed_1)
__unnamed_1:
        /*00d2*/ 	.byte	0x61, 0x75, 0x74, 0x6f, 0x20, 0x63, 0x75, 0x74, 0x65, 0x3a, 0x3a, 0x61, 0x73, 0x5f, 0x70, 0x6f
        /* <DEDUP_REMOVED lines=24> */
        /*0262*/ 	.byte	0x3c, 0x34, 0x30, 0x39, 0x36, 0x3e, 0x3e, 0x3e, 0x3e, 0x5d, 0x00
	.type		__unnamed_2,@object
	.size		__unnamed_2,(.L_2 - __unnamed_2)
__unnamed_2:
        /* <DEDUP_REMOVED lines=40> */
        /*04ed*/ 	.byte	0x74, 0x65, 0x3a, 0x3a, 0x43, 0x3c, 0x30, 0x3e, 0x3e, 0x3e, 0x3e, 0x5d, 0x00
.L_2:


//--------------------- .nv.shared._ZN7cutlass13device_kernelINS_4conv6kernel13ConvUniversalINS1_16ConvProblemShapeILNS1_8OperatorE2ELi3EEENS1_10collective14CollectiveConvINS1_47MainloopSm100TmaUmmaWarpSpecializedImplicitGemmILS5_2ELi17ELi3ELi1ELi2EN4cute5tupleIJNSA_1CILi2EEENSC_ILi1EEESE_EEEEENSB_IJNSC_ILi64EEENSB_IJNSC_ILi128EEEEEENSB_IJSH_EEEEEENS_12float_e4m3_tESM_NSA_8TiledMMAINSA_8MMA_AtomIJNSA_10MMA_TraitsINSA_19SM100_MMA_F8F6F4_SSEJSM_SM_fSH_SI_NSA_17integral_constantINSA_4UMMA5MajorELST_1EEESU_NSR_INSS_7ScaleInELSV_0EEESW_EEEEEENSA_6LayoutINSB_IJSE_SE_SE_EEENSB_IJNSC_ILi0EEES11_S11_EEEEENSB_IJNSA_10UnderscoreES14_S14_EEEEENS7_6detail27Sm100ImplicitGemmTileTraitsINSA_13SM90_TMA_LOADENSA_14ComposedLayoutINSA_7SwizzleILi2ELi4ELi3EEENSA_18smem_ptr_flag_bitsILi8EEENSZ_INSB_IJSH_NSC_ILi8EEEEEENSB_IJSE_SH_EEEEEEEvEENS18_INSA_30SM90_TMA_LOAD_IM2COL_MULTICASTENS1A_INS1B_ILi3ELi4ELi3EEES1E_NSZ_INSB_IJSI_S1F_EEENSB_IJSE_SI_EEEEEEEvEEEENS_8epilogue10collective18CollectiveEpilogueINS1T_23Sm100TmaWarpSpecializedILi2ELi2ELi32ELb0ELb0EEEJSL_NSB_IJNSZ_ISH_SE_EES1Y_EEESM_NSB_IJlNSB_IJSE_lllEEES11_EEESM_S21_NS1T_6fusion15FusionCallbacksIS1X_NS22_17LinearCombinationISM_fSM_fLNS_15FloatRoundStyleE2EEESL_S1Z_JEEENSA_5SM1004TMEM4LOAD26SM100_TMEM_LOAD_16dp32b32xES19_NS1A_IS1C_S1E_NSZ_INSB_IJS1F_SH_EEENSB_IJSH_SE_EEEEEEENSA_39AutoVectorizingCopyWithAssumedAlignmentILi128EEENSA_14SM90_TMA_STOREES2F_S2H_S2H_EEEvvEEEEvNT_6ParamsE --------------------------
	.section	.nv.shared._ZN7cutlass13device_kernelINS_4conv6kernel13ConvUniversalINS1_16ConvProblemShapeILNS1_8OperatorE2ELi3EEENS1_10collective14CollectiveConvINS1_47MainloopSm100TmaUmmaWarpSpecializedImplicitGemmILS5_2ELi17ELi3ELi1ELi2EN4cute5tupleIJNSA_1CILi2EEENSC_ILi1EEESE_EEEEENSB_IJNSC_ILi64EEENSB_IJNSC_ILi128EEEEEENSB_IJSH_EEEEEENS_12float_e4m3_tESM_NSA_8TiledMMAINSA_8MMA_AtomIJNSA_10MMA_TraitsINSA_19SM100_MMA_F8F6F4_SSEJSM_SM_fSH_SI_NSA_17integral_constantINSA_4UMMA5MajorELST_1EEESU_NSR_INSS_7ScaleInELSV_0EEESW_EEEEEENSA_6LayoutINSB_IJSE_SE_SE_EEENSB_IJNSC_ILi0EEES11_S11_EEEEENSB_IJNSA_10UnderscoreES14_S14_EEEEENS7_6detail27Sm100ImplicitGemmTileTraitsINSA_13SM90_TMA_LOADENSA_14ComposedLayoutINSA_7SwizzleILi2ELi4ELi3EEENSA_18smem_ptr_flag_bitsILi8EEENSZ_INSB_IJSH_NSC_ILi8EEEEEENSB_IJSE_SH_EEEEEEEvEENS18_INSA_30SM90_TMA_LOAD_IM2COL_MULTICASTENS1A_INS1B_ILi3ELi4ELi3EEES1E_NSZ_INSB_IJSI_S1F_EEENSB_IJSE_SI_EEEEEEEvEEEENS_8epilogue10collective18CollectiveEpilogueINS1T_23Sm100TmaWarpSpecializedILi2ELi2ELi32ELb0ELb0EEEJSL_NSB_IJNSZ_ISH_SE_EES1Y_EEESM_NSB_IJlNSB_IJSE_lllEEES11_EEESM_S21_NS1T_6fusion15FusionCallbacksIS1X_NS22_17LinearCombinationISM_fSM_fLNS_15FloatRoundStyleE2EEESL_S1Z_JEEENSA_5SM1004TMEM4LOAD26SM100_TMEM_LOAD_16dp32b32xES19_NS1A_IS1C_S1E_NSZ_INSB_IJS1F_SH_EEENSB_IJSH_SE_EEEEEEENSA_39AutoVectorizingCopyWithAssumedAlignmentILi128EEENSA_14SM90_TMA_STOREES2F_S2H_S2H_EEEvvEEEEvNT_6ParamsE,"aw",@nobits
	.sectionflags	@""
	.align	16
	.zero		1024


//--------------------- .nv.shared.reserved.0     --------------------------
	.section	.nv.shared.reserved.0,"aw",@nobits
	.weak		__nv_reservedSMEM_offset_0_alias
	.size		__nv_reservedSMEM_offset_0_alias, 0, 64
	.other		__nv_reservedSMEM_offset_0_alias,@"STO_CUDA_RESERVED_SHARED STV_DEFAULT"
__nv_reservedSMEM_offset_0_alias:
	.zero		0
.nv.shared.reserved.0:
	.zero		64
	.weak		__nv_reservedSMEM_tcgen05_partition
	.type		__nv_reservedSMEM_tcgen05_partition,@object
	.size		__nv_reservedSMEM_tcgen05_partition,(.L_0 - __nv_reservedSMEM_tcgen05_partition)
__nv_reservedSMEM_tcgen05_partition:
	.zero		32
.L_0:


//--------------------- .nv.global                --------------------------
	.section	.nv.global,"aw",@nobits
.nv.global:
	.type		_ZN39_INTERNAL_b58946b6_4_k_cu_95e264fe_33824cute1_E,@object
	.size		_ZN39_INTERNAL_b58946b6_4_k_cu_95e264fe_33824cute1_E,(_ZN39_INTERNAL_b58946b6_4_k_cu_95e264fe_33824cuda3std3__45__cpo6cbeginE - _ZN39_INTERNAL_b58946b6_4_k_cu_95e264fe_33824cute1_E)
_ZN39_INTERNAL_b58946b6_4_k_cu_95e264fe_33824cute1_E:
	.zero		1
	.type		_ZN39_INTERNAL_b58946b6_4_k_cu_95e264fe_33824cuda3std3__45__cpo6cbeginE,@object
	.size		_ZN39_INTERNAL_b58946b6_4_k_cu_95e264fe_33824cuda3std3__45__cpo6cbeginE,(_ZN39_INTERNAL_b58946b6_4_k_cu_95e264fe_33824cuda3std3__48in_placeE - _ZN39_INTERNAL_b58946b6_4_k_cu_95e264fe_33824cuda3std3__45__cpo6cbeginE)
_ZN39_INTERNAL_b58946b6_4_k_cu_95e264fe_33824cuda3std3__45__cpo6cbeginE:
	.zero		1
	.type		_ZN39_INTERNAL_b58946b6_4_k_cu_95e264fe_33824cuda3std3__48in_placeE,@object
	.size		_ZN39_INTERNAL_b58946b6_4_k_cu_95e264fe_33824cuda3std3__48in_placeE,(_ZN39_INTERNAL_b58946b6_4_k_cu_95e264fe_33824cuda3std6ranges3__45__cpo9iter_moveE - _ZN39_INTERNAL_b58946b6_4_k_cu_95e264fe_33824cuda3std3__48in_placeE)
_ZN39_INTERNAL_b58946b6_4_k_cu_95e264fe_33824cuda3std3__48in_placeE:
	.zero		1
	.type		_ZN39_INTERNAL_b58946b6_4_k_cu_95e264fe_33824cuda3std6ranges3__45__cpo9iter_moveE,@object
	.size		_ZN39_INTERNAL_b58946b6_4_k_cu_95e264fe_33824cuda3std6ranges3__45__cpo9iter_moveE,(_ZN39_INTERNAL_b58946b6_4_k_cu_95e264fe_33824cuda3std3__45__cpo5beginE - _ZN39_INTERNAL_b58946b6_4_k_cu_95e264fe_33824cuda3std6ranges3__45__cpo9iter_moveE)
_ZN39_INTERNAL_b58946b6_4_k_cu_95e264fe_33824cuda3std6ranges3__45__cpo9iter_moveE:
	.zero		1
	.type		_ZN39_INTERNAL_b58946b6_4_k_cu_95e264fe_33824cuda3std3__45__cpo5beginE,@object
	.size		_ZN39_INTERNAL_b58946b6_4_k_cu_95e264fe_33824cuda3std3__45__cpo5beginE,(_ZN39_INTERNAL_b58946b6_4_k_cu_95e264fe_33824cuda3std3__441_GLOBAL__N__b58946b6_4_k_cu_95e264fe_33826ignoreE - _ZN39_INTERNAL_b58946b6_4_k_cu_95e264fe_33824cuda3std3__45__cpo5beginE)
_ZN39_INTERNAL_b58946b6_4_k_cu_95e264fe_33824cuda3std3__45__cpo5beginE:
	.zero		1
	.type		_ZN39_INTERNAL_b58946b6_4_k_cu_95e264fe_33824cuda3std3__441_GLOBAL__N__b58946b6_4_k_cu_95e264fe_33826ignoreE,@object
	.size		_ZN39_INTERNAL_b58946b6_4_k_cu_95e264fe_33824cuda3std3__441_GLOBAL__N__b58946b6_4_k_cu_95e264fe_33826ignoreE,(_ZN39_INTERNAL_b58946b6_4_k_cu_95e264fe_33824cute7productE - _ZN39_INTERNAL_b58946b6_4_k_cu_95e264fe_33824cuda3std3__441_GLOBAL__N__b58946b6_4_k_cu_95e264fe_33826ignoreE)
_ZN39_INTERNAL_b58946b6_4_k_cu_95e264fe_33824cuda3std3__441_GLOBAL__N__b58946b6_4_k_cu_95e264fe_33826ignoreE:
	.zero		1
	.type		_ZN39_INTERNAL_b58946b6_4_k_cu_95e264fe_33824cute7productE,@object
	.size		_ZN39_INTERNAL_b58946b6_4_k_cu_95e264fe_33824cute7productE,(_ZN39_INTERNAL_b58946b6_4_k_cu_95e264fe_33824cuda3std3__45__cpo3endE - _ZN39_INTERNAL_b58946b6_4_k_cu_95e264fe_33824cute7productE)
_ZN39_INTERNAL_b58946b6_4_k_cu_95e264fe_33824cute7productE:
	.zero		1
	.type		_ZN39_INTERNAL_b58946b6_4_k_cu_95e264fe_33824cuda3std3__45__cpo3endE,@object
	.size		_ZN39_INTERNAL_b58946b6_4_k_cu_95e264fe_33824cuda3std3__45__cpo3endE,(_ZN39_INTERNAL_b58946b6_4_k_cu_95e264fe_33824cuda3std3__419piecewise_constructE - _ZN39_INTERNAL_b58946b6_4_k_cu_95e264fe_33824cuda3std3__45__cpo3endE)
_ZN39_INTERNAL_b58946b6_4_k_cu_95e264fe_33824cuda3std3__45__cpo3endE:
	.zero		1
	.type		_ZN39_INTERNAL_b58946b6_4_k_cu_95e264fe_33824cuda3std3__419piecewise_constructE,@object
	.size		_ZN39_INTERNAL_b58946b6_4_k_cu_95e264fe_33824cuda3std3__419piecewise_constructE,(_ZN39_INTERNAL_b58946b6_4_k_cu_95e264fe_33824cuda3std3__45__cpo4cendE - _ZN39_INTERNAL_b58946b6_4_k_cu_95e264fe_33824cuda3std3__419piecewise_constructE)
_ZN39_INTERNAL_b58946b6_4_k_cu_95e264fe_33824cuda3std3__419piecewise_constructE:
	.zero		1
	.type		_ZN39_INTERNAL_b58946b6_4_k_cu_95e264fe_33824cuda3std3__45__cpo4cendE,@object
	.size		_ZN39_INTERNAL_b58946b6_4_k_cu_95e264fe_33824cuda3std3__45__cpo4cendE,(_ZN39_INTERNAL_b58946b6_4_k_cu_95e264fe_33824cuda3std6ranges3__45__cpo4swapE - _ZN39_INTERNAL_b58946b6_4_k_cu_95e264fe_33824cuda3std3__45__cpo4cendE)
_ZN39_INTERNAL_b58946b6_4_k_cu_95e264fe_33824cuda3std3__45__cpo4cendE:
	.zero		1
	.type		_ZN39_INTERNAL_b58946b6_4_k_cu_95e264fe_33824cuda3std6ranges3__45__cpo4swapE,@object
	.size		_ZN39_INTERNAL_b58946b6_4_k_cu_95e264fe_33824cuda3std6ranges3__45__cpo4swapE,(.L_10 - _ZN39_INTERNAL_b58946b6_4_k_cu_95e264fe_33824cuda3std6ranges3__45__cpo4swapE)
_ZN39_INTERNAL_b58946b6_4_k_cu_95e264fe_33824cuda3std6ranges3__45__cpo4swapE:
	.zero		1
.L_10:


//--------------------- .nv.constant0._ZN7cutlass13device_kernelINS_4conv6kernel13ConvUniversalINS1_16ConvProblemShapeILNS1_8OperatorE2ELi3EEENS1_10collective14CollectiveConvINS1_47MainloopSm100TmaUmmaWarpSpecializedImplicitGemmILS5_2ELi17ELi3ELi1ELi2EN4cute5tupleIJNSA_1CILi2EEENSC_ILi1EEESE_EEEEENSB_IJNSC_ILi64EEENSB_IJNSC_ILi128EEEEEENSB_IJSH_EEEEEENS_12float_e4m3_tESM_NSA_8TiledMMAINSA_8MMA_AtomIJNSA_10MMA_TraitsINSA_19SM100_MMA_F8F6F4_SSEJSM_SM_fSH_SI_NSA_17integral_constantINSA_4UMMA5MajorELST_1EEESU_NSR_INSS_7ScaleInELSV_0EEESW_EEEEEENSA_6LayoutINSB_IJSE_SE_SE_EEENSB_IJNSC_ILi0EEES11_S11_EEEEENSB_IJNSA_10UnderscoreES14_S14_EEEEENS7_6detail27Sm100ImplicitGemmTileTraitsINSA_13SM90_TMA_LOADENSA_14ComposedLayoutINSA_7SwizzleILi2ELi4ELi3EEENSA_18smem_ptr_flag_bitsILi8EEENSZ_INSB_IJSH_NSC_ILi8EEEEEENSB_IJSE_SH_EEEEEEEvEENS18_INSA_30SM90_TMA_LOAD_IM2COL_MULTICASTENS1A_INS1B_ILi3ELi4ELi3EEES1E_NSZ_INSB_IJSI_S1F_EEENSB_IJSE_SI_EEEEEEEvEEEENS_8epilogue10collective18CollectiveEpilogueINS1T_23Sm100TmaWarpSpecializedILi2ELi2ELi32ELb0ELb0EEEJSL_NSB_IJNSZ_ISH_SE_EES1Y_EEESM_NSB_IJlNSB_IJSE_lllEEES11_EEESM_S21_NS1T_6fusion15FusionCallbacksIS1X_NS22_17LinearCombinationISM_fSM_fLNS_15FloatRoundStyleE2EEESL_S1Z_JEEENSA_5SM1004TMEM4LOAD26SM100_TMEM_LOAD_16dp32b32xES19_NS1A_IS1C_S1E_NSZ_INSB_IJS1F_SH_EEENSB_IJSH_SE_EEEEEEENSA_39AutoVectorizingCopyWithAssumedAlignmentILi128EEENSA_14SM90_TMA_STOREES2F_S2H_S2H_EEEvvEEEEvNT_6ParamsE --------------------------
	.section	.nv.constant0._ZN7cutlass13device_kernelINS_4conv6kernel13ConvUniversalINS1_16ConvProblemShapeILNS1_8OperatorE2ELi3EEENS1_10collective14CollectiveConvINS1_47MainloopSm100TmaUmmaWarpSpecializedImplicitGemmILS5_2ELi17ELi3ELi1ELi2EN4cute5tupleIJNSA_1CILi2EEENSC_ILi1EEESE_EEEEENSB_IJNSC_ILi64EEENSB_IJNSC_ILi128EEEEEENSB_IJSH_EEEEEENS_12float_e4m3_tESM_NSA_8TiledMMAINSA_8MMA_AtomIJNSA_10MMA_TraitsINSA_19SM100_MMA_F8F6F4_SSEJSM_SM_fSH_SI_NSA_17integral_constantINSA_4UMMA5MajorELST_1EEESU_NSR_INSS_7ScaleInELSV_0EEESW_EEEEEENSA_6LayoutINSB_IJSE_SE_SE_EEENSB_IJNSC_ILi0EEES11_S11_EEEEENSB_IJNSA_10UnderscoreES14_S14_EEEEENS7_6detail27Sm100ImplicitGemmTileTraitsINSA_13SM90_TMA_LOADENSA_14ComposedLayoutINSA_7SwizzleILi2ELi4ELi3EEENSA_18smem_ptr_flag_bitsILi8EEENSZ_INSB_IJSH_NSC_ILi8EEEEEENSB_IJSE_SH_EEEEEEEvEENS18_INSA_30SM90_TMA_LOAD_IM2COL_MULTICASTENS1A_INS1B_ILi3ELi4ELi3EEES1E_NSZ_INSB_IJSI_S1F_EEENSB_IJSE_SI_EEEEEEEvEEEENS_8epilogue10collective18CollectiveEpilogueINS1T_23Sm100TmaWarpSpecializedILi2ELi2ELi32ELb0ELb0EEEJSL_NSB_IJNSZ_ISH_SE_EES1Y_EEESM_NSB_IJlNSB_IJSE_lllEEES11_EEESM_S21_NS1T_6fusion15FusionCallbacksIS1X_NS22_17LinearCombinationISM_fSM_fLNS_15FloatRoundStyleE2EEESL_S1Z_JEEENSA_5SM1004TMEM4LOAD26SM100_TMEM_LOAD_16dp32b32xES19_NS1A_IS1C_S1E_NSZ_INSB_IJS1F_SH_EEENSB_IJSH_SE_EEEEEEENSA_39AutoVectorizingCopyWithAssumedAlignmentILi128EEENSA_14SM90_TMA_STOREES2F_S2H_S2H_EEEvvEEEEvNT_6ParamsE,"a",@progbits
	.sectionflags	@""
	.align	4
.nv.constant0._ZN7cutlass13device_kernelINS_4conv6kernel13ConvUniversalINS1_16ConvProblemShapeILNS1_8OperatorE2ELi3EEENS1_10collective14CollectiveConvINS1_47MainloopSm100TmaUmmaWarpSpecializedImplicitGemmILS5_2ELi17ELi3ELi1ELi2EN4cute5tupleIJNSA_1CILi2EEENSC_ILi1EEESE_EEEEENSB_IJNSC_ILi64EEENSB_IJNSC_ILi128EEEEEENSB_IJSH_EEEEEENS_12float_e4m3_tESM_NSA_8TiledMMAINSA_8MMA_AtomIJNSA_10MMA_TraitsINSA_19SM100_MMA_F8F6F4_SSEJSM_SM_fSH_SI_NSA_17integral_constantINSA_4UMMA5MajorELST_1EEESU_NSR_INSS_7ScaleInELSV_0EEESW_EEEEEENSA_6LayoutINSB_IJSE_SE_SE_EEENSB_IJNSC_ILi0EEES11_S11_EEEEENSB_IJNSA_10UnderscoreES14_S14_EEEEENS7_6detail27Sm100ImplicitGemmTileTraitsINSA_13SM90_TMA_LOADENSA_14ComposedLayoutINSA_7SwizzleILi2ELi4ELi3EEENSA_18smem_ptr_flag_bitsILi8EEENSZ_INSB_IJSH_NSC_ILi8EEEEEENSB_IJSE_SH_EEEEEEEvEENS18_INSA_30SM90_TMA_LOAD_IM2COL_MULTICASTENS1A_INS1B_ILi3ELi4ELi3EEES1E_NSZ_INSB_IJSI_S1F_EEENSB_IJSE_SI_EEEEEEEvEEEENS_8epilogue10collective18CollectiveEpilogueINS1T_23Sm100TmaWarpSpecializedILi2ELi2ELi32ELb0ELb0EEEJSL_NSB_IJNSZ_ISH_SE_EES1Y_EEESM_NSB_IJlNSB_IJSE_lllEEES11_EEESM_S21_NS1T_6fusion15FusionCallbacksIS1X_NS22_17LinearCombinationISM_fSM_fLNS_15FloatRoundStyleE2EEESL_S1Z_JEEENSA_5SM1004TMEM4LOAD26SM100_TMEM_LOAD_16dp32b32xES19_NS1A_IS1C_S1E_NSZ_INSB_IJS1F_SH_EEENSB_IJSH_SE_EEEEEEENSA_39AutoVectorizingCopyWithAssumedAlignmentILi128EEENSA_14SM90_TMA_STOREES2F_S2H_S2H_EEEvvEEEEvNT_6ParamsE:
	.zero		3200


//--------------------- SYMBOLS --------------------------

	.type		.nv.reservedSmem.offset0,@object
	.size		.nv.reservedSmem.offset0,0x4
	.type		.nv.reservedSmem.cap,@object
	.size		.nv.reservedSmem.cap,0x4
	.type		__assertfail,@function
